	.target	sm_103a

	.elftype	@"ET_EXEC"


//--------------------- .note.nv.tkinfo           --------------------------
	.section	.note.nv.tkinfo,"",@"SHT_NOTE"
	.sectionflags	@"SHF_NOTE_NV_TKINFO"
	.tkinfo
        /*0018*/ 	.word	0x00000002
        /*0030*/ 	.string	""
        /*0030*/ 	.string	"ptxas"
        /*0030*/ 	.string	"Cuda compilation tools, release 13.0, V13.0.88"
        /*0030*/ 	.string	"Build cuda_13.0.r13.0/compiler.36424714_0"
        /*0030*/ 	.string	"-arch sm_103a -m 64 "



//--------------------- .note.nv.cuinfo           --------------------------
	.section	.note.nv.cuinfo,"",@"SHT_NOTE"
	.sectionflags	@"SHF_NOTE_NV_CUINFO"
        /*0018*/ 	.short	0x0002
        /*001a*/ 	.short	0x0067
        /*001c*/ 	.short	0x0082
	.zero		2


//--------------------- .nv.info                  --------------------------
	.section	.nv.info,"",@"SHT_CUDA_INFO"
	.align	4


	//----- nvinfo : EIATTR_REGCOUNT
	.align		4
        /*0000*/ 	.byte	0x04, 0x2f
        /*0002*/ 	.short	(.L_29 - .L_28)
	.align		4
.L_28:
        /*0004*/ 	.word	index@(_Z18pack_rows_4_kernelPKtPjii)
        /*0008*/ 	.word	0x00000010


	//----- nvinfo : EIATTR_FRAME_SIZE
	.align		4
.L_29:
        /*000c*/ 	.byte	0x04, 0x11
        /*000e*/ 	.short	(.L_31 - .L_30)
	.align		4
.L_30:
        /*0010*/ 	.word	index@(_Z18pack_rows_4_kernelPKtPjii)
        /*0014*/ 	.word	0x00000000


	//----- nvinfo : EIATTR_REGCOUNT
	.align		4
.L_31:
        /*0018*/ 	.byte	0x04, 0x2f
        /*001a*/ 	.short	(.L_33 - .L_32)
	.align		4
.L_32:
        /*001c*/ 	.word	index@(_Z18pack_rows_6_kernelPKtPjii)
        /*0020*/ 	.word	0x00000010


	//----- nvinfo : EIATTR_FRAME_SIZE
	.align		4
.L_33:
        /*0024*/ 	.byte	0x04, 0x11
        /*0026*/ 	.short	(.L_35 - .L_34)
	.align		4
.L_34:
        /*0028*/ 	.word	index@(_Z18pack_rows_6_kernelPKtPjii)
        /*002c*/ 	.word	0x00000000


	//----- nvinfo : EIATTR_REGCOUNT
	.align		4
.L_35:
        /*0030*/ 	.byte	0x04, 0x2f
        /*0032*/ 	.short	(.L_37 - .L_36)
	.align		4
.L_36:
        /*0034*/ 	.word	index@(_Z19pack_columns_kernelILi2EEvPKtPjii)
        /*0038*/ 	.word	0x00000020


	//----- nvinfo : EIATTR_FRAME_SIZE
	.align		4
.L_37:
        /*003c*/ 	.byte	0x04, 0x11
        /*003e*/ 	.short	(.L_39 - .L_38)
	.align		4
.L_38:
        /*0040*/ 	.word	index@(_Z19pack_columns_kernelILi2EEvPKtPjii)
        /*0044*/ 	.word	0x00000000


	//----- nvinfo : EIATTR_REGCOUNT
	.align		4
.L_39:
        /*0048*/ 	.byte	0x04, 0x2f
        /*004a*/ 	.short	(.L_41 - .L_40)
	.align		4
.L_40:
        /*004c*/ 	.word	index@(_Z19pack_columns_kernelILi3EEvPKtPjii)
        /*0050*/ 	.word	0x00000020


	//----- nvinfo : EIATTR_FRAME_SIZE
	.align		4
.L_41:
        /*0054*/ 	.byte	0x04, 0x11
        /*0056*/ 	.short	(.L_43 - .L_42)
	.align		4
.L_42:
        /*0058*/ 	.word	index@(_Z19pack_columns_kernelILi3EEvPKtPjii)
        /*005c*/ 	.word	0x00000000


	//----- nvinfo : EIATTR_REGCOUNT
	.align		4
.L_43:
        /*0060*/ 	.byte	0x04, 0x2f
        /*0062*/ 	.short	(.L_45 - .L_44)
	.align		4
.L_44:
        /*0064*/ 	.word	index@(_Z19pack_columns_kernelILi4EEvPKtPjii)
        /*0068*/ 	.word	0x00000018


	//----- nvinfo : EIATTR_FRAME_SIZE
	.align		4
.L_45:
        /*006c*/ 	.byte	0x04, 0x11
        /*006e*/ 	.short	(.L_47 - .L_46)
	.align		4
.L_46:
        /*0070*/ 	.word	index@(_Z19pack_columns_kernelILi4EEvPKtPjii)
        /*0074*/ 	.word	0x00000000


	//----- nvinfo : EIATTR_REGCOUNT
	.align		4
.L_47:
        /*0078*/ 	.byte	0x04, 0x2f
        /*007a*/ 	.short	(.L_49 - .L_48)
	.align		4
.L_48:
        /*007c*/ 	.word	index@(_Z19pack_columns_kernelILi5EEvPKtPjii)
        /*0080*/ 	.word	0x00000028


	//----- nvinfo : EIATTR_FRAME_SIZE
	.align		4
.L_49:
        /*0084*/ 	.byte	0x04, 0x11
        /*0086*/ 	.short	(.L_51 - .L_50)
	.align		4
.L_50:
        /*0088*/ 	.word	index@(_Z19pack_columns_kernelILi5EEvPKtPjii)
        /*008c*/ 	.word	0x00000000


	//----- nvinfo : EIATTR_REGCOUNT
	.align		4
.L_51:
        /*0090*/ 	.byte	0x04, 0x2f
        /*0092*/ 	.short	(.L_53 - .L_52)
	.align		4
.L_52:
        /*0094*/ 	.word	index@(_Z19pack_columns_kernelILi6EEvPKtPjii)
        /*0098*/ 	.word	0x00000020


	//----- nvinfo : EIATTR_FRAME_SIZE
	.align		4
.L_53:
        /*009c*/ 	.byte	0x04, 0x11
        /*009e*/ 	.short	(.L_55 - .L_54)
	.align		4
.L_54:
        /*00a0*/ 	.word	index@(_Z19pack_columns_kernelILi6EEvPKtPjii)
        /*00a4*/ 	.word	0x00000000


	//----- nvinfo : EIATTR_REGCOUNT
	.align		4
.L_55:
        /*00a8*/ 	.byte	0x04, 0x2f
        /*00aa*/ 	.short	(.L_57 - .L_56)
	.align		4
.L_56:
        /*00ac*/ 	.word	index@(_Z19pack_columns_kernelILi8EEvPKtPjii)
        /*00b0*/ 	.word	0x00000014


	//----- nvinfo : EIATTR_FRAME_SIZE
	.align		4
.L_57:
        /*00b4*/ 	.byte	0x04, 0x11
        /*00b6*/ 	.short	(.L_59 - .L_58)
	.align		4
.L_58:
        /*00b8*/ 	.word	index@(_Z19pack_columns_kernelILi8EEvPKtPjii)
        /*00bc*/ 	.word	0x00000000


	//----- nvinfo : EIATTR_MIN_STACK_SIZE
	.align		4
.L_59:
        /*00c0*/ 	.byte	0x04, 0x12
        /*00c2*/ 	.short	(.L_61 - .L_60)
	.align		4
.L_60:
        /*00c4*/ 	.word	index@(_Z19pack_columns_kernelILi8EEvPKtPjii)
        /*00c8*/ 	.word	0x00000000


	//----- nvinfo : EIATTR_MIN_STACK_SIZE
	.align		4
.L_61:
        /*00cc*/ 	.byte	0x04, 0x12
        /*00ce*/ 	.short	(.L_63 - .L_62)
	.align		4
.L_62:
        /*00d0*/ 	.word	index@(_Z19pack_columns_kernelILi6EEvPKtPjii)
        /*00d4*/ 	.word	0x00000000


	//----- nvinfo : EIATTR_MIN_STACK_SIZE
	.align		4
.L_63:
        /*00d8*/ 	.byte	0x04, 0x12
        /*00da*/ 	.short	(.L_65 - .L_64)
	.align		4
.L_64:
        /*00dc*/ 	.word	index@(_Z19pack_columns_kernelILi5EEvPKtPjii)
        /*00e0*/ 	.word	0x00000000


	//----- nvinfo : EIATTR_MIN_STACK_SIZE
	.align		4
.L_65:
        /*00e4*/ 	.byte	0x04, 0x12
        /*00e6*/ 	.short	(.L_67 - .L_66)
	.align		4
.L_66:
        /*00e8*/ 	.word	index@(_Z19pack_columns_kernelILi4EEvPKtPjii)
        /*00ec*/ 	.word	0x00000000


	//----- nvinfo : EIATTR_MIN_STACK_SIZE
	.align		4
.L_67:
        /*00f0*/ 	.byte	0x04, 0x12
        /*00f2*/ 	.short	(.L_69 - .L_68)
	.align		4
.L_68:
        /*00f4*/ 	.word	index@(_Z19pack_columns_kernelILi3EEvPKtPjii)
        /*00f8*/ 	.word	0x00000000


	//----- nvinfo : EIATTR_MIN_STACK_SIZE
	.align		4
.L_69:
        /*00fc*/ 	.byte	0x04, 0x12
        /*00fe*/ 	.short	(.L_71 - .L_70)
	.align		4
.L_70:
        /*0100*/ 	.word	index@(_Z19pack_columns_kernelILi2EEvPKtPjii)
        /*0104*/ 	.word	0x00000000


	//----- nvinfo : EIATTR_MIN_STACK_SIZE
	.align		4
.L_71:
        /*0108*/ 	.byte	0x04, 0x12
        /*010a*/ 	.short	(.L_73 - .L_72)
	.align		4
.L_72:
        /*010c*/ 	.word	index@(_Z18pack_rows_6_kernelPKtPjii)
        /*0110*/ 	.word	0x00000000


	//----- nvinfo : EIATTR_MIN_STACK_SIZE
	.align		4
.L_73:
        /*0114*/ 	.byte	0x04, 0x12
        /*0116*/ 	.short	(.L_75 - .L_74)
	.align		4
.L_74:
        /*0118*/ 	.word	index@(_Z18pack_rows_4_kernelPKtPjii)
        /*011c*/ 	.word	0x00000000
.L_75:


//--------------------- .nv.compat                --------------------------
	.section	.nv.compat,"",@"SHT_CUDA_COMPAT_INFO"
	.align	4
        /*0000*/ 	.byte	0x02, 0x09, 0x01, 0x00, 0x02, 0x02, 0x01, 0x00, 0x02, 0x05, 0x05, 0x00, 0x03, 0x07, 0x01, 0x01
        /*0010*/ 	.byte	0x02, 0x03, 0x00, 0x00, 0x02, 0x06, 0x01, 0x00, 0x04, 0x0b, 0x08, 0x00, 0x00, 0x00, 0x00, 0x00
        /*0020*/ 	.byte	0x00, 0x00, 0x00, 0x00


//--------------------- .nv.info._Z19pack_columns_kernelILi8EEvPKtPjii --------------------------
	.section	.nv.info._Z19pack_columns_kernelILi8EEvPKtPjii,"",@"SHT_CUDA_INFO"
	.sectionflags	@""
	.align	4


	//----- nvinfo : EIATTR_CUDA_API_VERSION
	.align		4
        /*0000*/ 	.byte	0x04, 0x37
        /*0002*/ 	.short	(.L_77 - .L_76)
.L_76:
        /*0004*/ 	.word	0x00000082


	//----- nvinfo : EIATTR_KPARAM_INFO
	.align		4
.L_77:
        /*0008*/ 	.byte	0x04, 0x17
        /*000a*/ 	.short	(.L_79 - .L_78)
.L_78:
        /*000c*/ 	.word	0x00000000
        /*0010*/ 	.short	0x0003
        /*0012*/ 	.short	0x0014
        /*0014*/ 	.byte	0x00, 0xf0, 0x11, 0x00


	//----- nvinfo : EIATTR_KPARAM_INFO
	.align		4
.L_79:
        /*0018*/ 	.byte	0x04, 0x17
        /*001a*/ 	.short	(.L_81 - .L_80)
.L_80:
        /*001c*/ 	.word	0x00000000
        /*0020*/ 	.short	0x0002
        /*0022*/ 	.short	0x0010
        /*0024*/ 	.byte	0x00, 0xf0, 0x11, 0x00


	//----- nvinfo : EIATTR_KPARAM_INFO
	.align		4
.L_81:
        /*0028*/ 	.byte	0x04, 0x17
        /*002a*/ 	.short	(.L_83 - .L_82)
.L_82:
        /*002c*/ 	.word	0x00000000
        /*0030*/ 	.short	0x0001
        /*0032*/ 	.short	0x0008
        /*0034*/ 	.byte	0x00, 0xf5, 0x21, 0x00


	//----- nvinfo : EIATTR_KPARAM_INFO
	.align		4
.L_83:
        /*0038*/ 	.byte	0x04, 0x17
        /*003a*/ 	.short	(.L_85 - .L_84)
.L_84:
        /*003c*/ 	.word	0x00000000
        /*0040*/ 	.short	0x0000
        /*0042*/ 	.short	0x0000
        /*0044*/ 	.byte	0x00, 0xf5, 0x21, 0x00


	//----- nvinfo : EIATTR_SPARSE_MMA_MASK
	.align		4
.L_85:
        /*0048*/ 	.byte	0x03, 0x50
        /*004a*/ 	.short	0x0000


	//----- nvinfo : EIATTR_MAXREG_COUNT
	.align		4
        /*004c*/ 	.byte	0x03, 0x1b
        /*004e*/ 	.short	0x00ff


	//----- nvinfo : EIATTR_MERCURY_ISA_VERSION
	.align		4
        /*0050*/ 	.byte	0x03, 0x5f
        /*0052*/ 	.short	0x0101


	//----- nvinfo : EIATTR_VRC_CTA_INIT_COUNT
	.align		4
        /*0054*/ 	.byte	0x02, 0x4a
	.zero		1
	.zero		1


	//----- nvinfo : EIATTR_EXIT_INSTR_OFFSETS
	.align		4
        /*0058*/ 	.byte	0x04, 0x1c
        /*005a*/ 	.short	(.L_87 - .L_86)


	//   ....[0]....
.L_86:
        /*005c*/ 	.word	0x000000c0


	//   ....[1]....
        /*0060*/ 	.word	0x00000220


	//----- nvinfo : EIATTR_CBANK_PARAM_SIZE
	.align		4
.L_87:
        /*0064*/ 	.byte	0x03, 0x19
        /*0066*/ 	.short	0x0018


	//----- nvinfo : EIATTR_PARAM_CBANK
	.align		4
        /*0068*/ 	.byte	0x04, 0x0a
        /*006a*/ 	.short	(.L_89 - .L_88)
	.align		4
.L_88:
        /*006c*/ 	.word	index@(.nv.constant0._Z19pack_columns_kernelILi8EEvPKtPjii)
        /*0070*/ 	.short	0x0380
        /*0072*/ 	.short	0x0018


	//----- nvinfo : EIATTR_SW_WAR
	.align		4
.L_89:
        /*0074*/ 	.byte	0x04, 0x36
        /*0076*/ 	.short	(.L_91 - .L_90)
.L_90:
        /*0078*/ 	.word	0x00000008
.L_91:


//--------------------- .nv.info._Z19pack_columns_kernelILi6EEvPKtPjii --------------------------
	.section	.nv.info._Z19pack_columns_kernelILi6EEvPKtPjii,"",@"SHT_CUDA_INFO"
	.sectionflags	@""
	.align	4


	//----- nvinfo : EIATTR_CUDA_API_VERSION
	.align		4
        /*0000*/ 	.byte	0x04, 0x37
        /*0002*/ 	.short	(.L_93 - .L_92)
.L_92:
        /*0004*/ 	.word	0x00000082


	//----- nvinfo : EIATTR_KPARAM_INFO
	.align		4
.L_93:
        /*0008*/ 	.byte	0x04, 0x17
        /*000a*/ 	.short	(.L_95 - .L_94)
.L_94:
        /*000c*/ 	.word	0x00000000
        /*0010*/ 	.short	0x0003
        /*0012*/ 	.short	0x0014
        /*0014*/ 	.byte	0x00, 0xf0, 0x11, 0x00


	//----- nvinfo : EIATTR_KPARAM_INFO
	.align		4
.L_95:
        /*0018*/ 	.byte	0x04, 0x17
        /*001a*/ 	.short	(.L_97 - .L_96)
.L_96:
        /*001c*/ 	.word	0x00000000
        /*0020*/ 	.short	0x0002
        /*0022*/ 	.short	0x0010
        /*0024*/ 	.byte	0x00, 0xf0, 0x11, 0x00


	//----- nvinfo : EIATTR_KPARAM_INFO
	.align		4
.L_97:
        /*0028*/ 	.byte	0x04, 0x17
        /*002a*/ 	.short	(.L_99 - .L_98)
.L_98:
        /*002c*/ 	.word	0x00000000
        /*0030*/ 	.short	0x0001
        /*0032*/ 	.short	0x0008
        /*0034*/ 	.byte	0x00, 0xf5, 0x21, 0x00


	//----- nvinfo : EIATTR_KPARAM_INFO
	.align		4
.L_99:
        /*0038*/ 	.byte	0x04, 0x17
        /*003a*/ 	.short	(.L_101 - .L_100)
.L_100:
        /*003c*/ 	.word	0x00000000
        /*0040*/ 	.short	0x0000
        /*0042*/ 	.short	0x0000
        /*0044*/ 	.byte	0x00, 0xf5, 0x21, 0x00


	//----- nvinfo : EIATTR_SPARSE_MMA_MASK
	.align		4
.L_101:
        /*0048*/ 	.byte	0x03, 0x50
        /*004a*/ 	.short	0x0000


	//----- nvinfo : EIATTR_MAXREG_COUNT
	.align		4
        /*004c*/ 	.byte	0x03, 0x1b
        /*004e*/ 	.short	0x00ff


	//----- nvinfo : EIATTR_MERCURY_ISA_VERSION
	.align		4
        /*0050*/ 	.byte	0x03, 0x5f
        /*0052*/ 	.short	0x0101


	//----- nvinfo : EIATTR_VRC_CTA_INIT_COUNT
	.align		4
        /*0054*/ 	.byte	0x02, 0x4a
	.zero		1
	.zero		1


	//----- nvinfo : EIATTR_EXIT_INSTR_OFFSETS
	.align		4
        /*0058*/ 	.byte	0x04, 0x1c
        /*005a*/ 	.short	(.L_103 - .L_102)


	//   ....[0]....
.L_102:
        /*005c*/ 	.word	0x000000e0


	//   ....[1]....
        /*0060*/ 	.word	0x000005a0


	//----- nvinfo : EIATTR_CBANK_PARAM_SIZE
	.align		4
.L_103:
        /*0064*/ 	.byte	0x03, 0x19
        /*0066*/ 	.short	0x0018


	//----- nvinfo : EIATTR_PARAM_CBANK
	.align		4
        /*0068*/ 	.byte	0x04, 0x0a
        /*006a*/ 	.short	(.L_105 - .L_104)
	.align		4
.L_104:
        /*006c*/ 	.word	index@(.nv.constant0._Z19pack_columns_kernelILi6EEvPKtPjii)
        /*0070*/ 	.short	0x0380
        /*0072*/ 	.short	0x0018


	//----- nvinfo : EIATTR_SW_WAR
	.align		4
.L_105:
        /*0074*/ 	.byte	0x04, 0x36
        /*0076*/ 	.short	(.L_107 - .L_106)
.L_106:
        /*0078*/ 	.word	0x00000008
.L_107:


//--------------------- .nv.info._Z19pack_columns_kernelILi5EEvPKtPjii --------------------------
	.section	.nv.info._Z19pack_columns_kernelILi5EEvPKtPjii,"",@"SHT_CUDA_INFO"
	.sectionflags	@""
	.align	4


	//----- nvinfo : EIATTR_CUDA_API_VERSION
	.align		4
        /*0000*/ 	.byte	0x04, 0x37
        /*0002*/ 	.short	(.L_109 - .L_108)
.L_108:
        /*0004*/ 	.word	0x00000082


	//----- nvinfo : EIATTR_KPARAM_INFO
	.align		4
.L_109:
        /*0008*/ 	.byte	0x04, 0x17
        /*000a*/ 	.short	(.L_111 - .L_110)
.L_110:
        /*000c*/ 	.word	0x00000000
        /*0010*/ 	.short	0x0003
        /*0012*/ 	.short	0x0014
        /*0014*/ 	.byte	0x00, 0xf0, 0x11, 0x00


	//----- nvinfo : EIATTR_KPARAM_INFO
	.align		4
.L_111:
        /*0018*/ 	.byte	0x04, 0x17
        /*001a*/ 	.short	(.L_113 - .L_112)
.L_112:
        /*001c*/ 	.word	0x00000000
        /*0020*/ 	.short	0x0002
        /*0022*/ 	.short	0x0010
        /*0024*/ 	.byte	0x00, 0xf0, 0x11, 0x00


	//----- nvinfo : EIATTR_KPARAM_INFO
	.align		4
.L_113:
        /*0028*/ 	.byte	0x04, 0x17
        /*002a*/ 	.short	(.L_115 - .L_114)
.L_114:
        /*002c*/ 	.word	0x00000000
        /*0030*/ 	.short	0x0001
        /*0032*/ 	.short	0x0008
        /*0034*/ 	.byte	0x00, 0xf5, 0x21, 0x00


	//----- nvinfo : EIATTR_KPARAM_INFO
	.align		4
.L_115:
        /*0038*/ 	.byte	0x04, 0x17
        /*003a*/ 	.short	(.L_117 - .L_116)
.L_116:
        /*003c*/ 	.word	0x00000000
        /*0040*/ 	.short	0x0000
        /*0042*/ 	.short	0x0000
        /*0044*/ 	.byte	0x00, 0xf5, 0x21, 0x00


	//----- nvinfo : EIATTR_SPARSE_MMA_MASK
	.align		4
.L_117:
        /*0048*/ 	.byte	0x03, 0x50
        /*004a*/ 	.short	0x0000


	//----- nvinfo : EIATTR_MAXREG_COUNT
	.align		4
        /*004c*/ 	.byte	0x03, 0x1b
        /*004e*/ 	.short	0x00ff


	//----- nvinfo : EIATTR_MERCURY_ISA_VERSION
	.align		4
        /*0050*/ 	.byte	0x03, 0x5f
        /*0052*/ 	.short	0x0101


	//----- nvinfo : EIATTR_VRC_CTA_INIT_COUNT
	.align		4
        /*0054*/ 	.byte	0x02, 0x4a
	.zero		1
	.zero		1


	//----- nvinfo : EIATTR_EXIT_INSTR_OFFSETS
	.align		4
        /*0058*/ 	.byte	0x04, 0x1c
        /*005a*/ 	.short	(.L_119 - .L_118)


	//   ....[0]....
.L_118:
        /*005c*/ 	.word	0x000000e0


	//   ....[1]....
        /*0060*/ 	.word	0x00000a00


	//----- nvinfo : EIATTR_CBANK_PARAM_SIZE
	.align		4
.L_119:
        /*0064*/ 	.byte	0x03, 0x19
        /*0066*/ 	.short	0x0018


	//----- nvinfo : EIATTR_PARAM_CBANK
	.align		4
        /*0068*/ 	.byte	0x04, 0x0a
        /*006a*/ 	.short	(.L_121 - .L_120)
	.align		4
.L_120:
        /*006c*/ 	.word	index@(.nv.constant0._Z19pack_columns_kernelILi5EEvPKtPjii)
        /*0070*/ 	.short	0x0380
        /*0072*/ 	.short	0x0018


	//----- nvinfo : EIATTR_SW_WAR
	.align		4
.L_121:
        /*0074*/ 	.byte	0x04, 0x36
        /*0076*/ 	.short	(.L_123 - .L_122)
.L_122:
        /*0078*/ 	.word	0x00000008
.L_123:


//--------------------- .nv.info._Z19pack_columns_kernelILi4EEvPKtPjii --------------------------
	.section	.nv.info._Z19pack_columns_kernelILi4EEvPKtPjii,"",@"SHT_CUDA_INFO"
	.sectionflags	@""
	.align	4


	//----- nvinfo : EIATTR_CUDA_API_VERSION
	.align		4
        /*0000*/ 	.byte	0x04, 0x37
        /*0002*/ 	.short	(.L_125 - .L_124)
.L_124:
        /*0004*/ 	.word	0x00000082


	//----- nvinfo : EIATTR_KPARAM_INFO
	.align		4
.L_125:
        /*0008*/ 	.byte	0x04, 0x17
        /*000a*/ 	.short	(.L_127 - .L_126)
.L_126:
        /*000c*/ 	.word	0x00000000
        /*0010*/ 	.short	0x0003
        /*0012*/ 	.short	0x0014
        /*0014*/ 	.byte	0x00, 0xf0, 0x11, 0x00


	//----- nvinfo : EIATTR_KPARAM_INFO
	.align		4
.L_127:
        /*0018*/ 	.byte	0x04, 0x17
        /*001a*/ 	.short	(.L_129 - .L_128)
.L_128:
        /*001c*/ 	.word	0x00000000
        /*0020*/ 	.short	0x0002
        /*0022*/ 	.short	0x0010
        /*0024*/ 	.byte	0x00, 0xf0, 0x11, 0x00


	//----- nvinfo : EIATTR_KPARAM_INFO
	.align		4
.L_129:
        /*0028*/ 	.byte	0x04, 0x17
        /*002a*/ 	.short	(.L_131 - .L_130)
.L_130:
        /*002c*/ 	.word	0x00000000
        /*0030*/ 	.short	0x0001
        /*0032*/ 	.short	0x0008
        /*0034*/ 	.byte	0x00, 0xf5, 0x21, 0x00


	//----- nvinfo : EIATTR_KPARAM_INFO
	.align		4
.L_131:
        /*0038*/ 	.byte	0x04, 0x17
        /*003a*/ 	.short	(.L_133 - .L_132)
.L_132:
        /*003c*/ 	.word	0x00000000
        /*0040*/ 	.short	0x0000
        /*0042*/ 	.short	0x0000
        /*0044*/ 	.byte	0x00, 0xf5, 0x21, 0x00


	//----- nvinfo : EIATTR_SPARSE_MMA_MASK
	.align		4
.L_133:
        /*0048*/ 	.byte	0x03, 0x50
        /*004a*/ 	.short	0x0000


	//----- nvinfo : EIATTR_MAXREG_COUNT
	.align		4
        /*004c*/ 	.byte	0x03, 0x1b
        /*004e*/ 	.short	0x00ff


	//----- nvinfo : EIATTR_MERCURY_ISA_VERSION
	.align		4
        /*0050*/ 	.byte	0x03, 0x5f
        /*0052*/ 	.short	0x0101


	//----- nvinfo : EIATTR_VRC_CTA_INIT_COUNT
	.align		4
        /*0054*/ 	.byte	0x02, 0x4a
	.zero		1
	.zero		1


	//----- nvinfo : EIATTR_EXIT_INSTR_OFFSETS
	.align		4
        /*0058*/ 	.byte	0x04, 0x1c
        /*005a*/ 	.short	(.L_135 - .L_134)


	//   ....[0]....
.L_134:
        /*005c*/ 	.word	0x000000c0


	//   ....[1]....
        /*0060*/ 	.word	0x00000300


	//----- nvinfo : EIATTR_CBANK_PARAM_SIZE
	.align		4
.L_135:
        /*0064*/ 	.byte	0x03, 0x19
        /*0066*/ 	.short	0x0018


	//----- nvinfo : EIATTR_PARAM_CBANK
	.align		4
        /*0068*/ 	.byte	0x04, 0x0a
        /*006a*/ 	.short	(.L_137 - .L_136)
	.align		4
.L_136:
        /*006c*/ 	.word	index@(.nv.constant0._Z19pack_columns_kernelILi4EEvPKtPjii)
        /*0070*/ 	.short	0x0380
        /*0072*/ 	.short	0x0018


	//----- nvinfo : EIATTR_SW_WAR
	.align		4
.L_137:
        /*0074*/ 	.byte	0x04, 0x36
        /*0076*/ 	.short	(.L_139 - .L_138)
.L_138:
        /*0078*/ 	.word	0x00000008
.L_139:


//--------------------- .nv.info._Z19pack_columns_kernelILi3EEvPKtPjii --------------------------
	.section	.nv.info._Z19pack_columns_kernelILi3EEvPKtPjii,"",@"SHT_CUDA_INFO"
	.sectionflags	@""
	.align	4


	//----- nvinfo : EIATTR_CUDA_API_VERSION
	.align		4
        /*0000*/ 	.byte	0x04, 0x37
        /*0002*/ 	.short	(.L_141 - .L_140)
.L_140:
        /*0004*/ 	.word	0x00000082


	//----- nvinfo : EIATTR_KPARAM_INFO
	.align		4
.L_141:
        /*0008*/ 	.byte	0x04, 0x17
        /*000a*/ 	.short	(.L_143 - .L_142)
.L_142:
        /*000c*/ 	.word	0x00000000
        /*0010*/ 	.short	0x0003
        /*0012*/ 	.short	0x0014
        /*0014*/ 	.byte	0x00, 0xf0, 0x11, 0x00


	//----- nvinfo : EIATTR_KPARAM_INFO
	.align		4
.L_143:
        /*0018*/ 	.byte	0x04, 0x17
        /*001a*/ 	.short	(.L_145 - .L_144)
.L_144:
        /*001c*/ 	.word	0x00000000
        /*0020*/ 	.short	0x0002
        /*0022*/ 	.short	0x0010
        /*0024*/ 	.byte	0x00, 0xf0, 0x11, 0x00


	//----- nvinfo : EIATTR_KPARAM_INFO
	.align		4
.L_145:
        /*0028*/ 	.byte	0x04, 0x17
        /*002a*/ 	.short	(.L_147 - .L_146)
.L_146:
        /*002c*/ 	.word	0x00000000
        /*0030*/ 	.short	0x0001
        /*0032*/ 	.short	0x0008
        /*0034*/ 	.byte	0x00, 0xf5, 0x21, 0x00


	//----- nvinfo : EIATTR_KPARAM_INFO
	.align		4
.L_147:
        /*0038*/ 	.byte	0x04, 0x17
        /*003a*/ 	.short	(.L_149 - .L_148)
.L_148:
        /*003c*/ 	.word	0x00000000
        /*0040*/ 	.short	0x0000
        /*0042*/ 	.short	0x0000
        /*0044*/ 	.byte	0x00, 0xf5, 0x21, 0x00


	//----- nvinfo : EIATTR_SPARSE_MMA_MASK
	.align		4
.L_149:
        /*0048*/ 	.byte	0x03, 0x50
        /*004a*/ 	.short	0x0000


	//----- nvinfo : EIATTR_MAXREG_COUNT
	.align		4
        /*004c*/ 	.byte	0x03, 0x1b
        /*004e*/ 	.short	0x00ff


	//----- nvinfo : EIATTR_MERCURY_ISA_VERSION
	.align		4
        /*0050*/ 	.byte	0x03, 0x5f
        /*0052*/ 	.short	0x0101


	//----- nvinfo : EIATTR_VRC_CTA_INIT_COUNT
	.align		4
        /*0054*/ 	.byte	0x02, 0x4a
	.zero		1
	.zero		1


	//----- nvinfo : EIATTR_EXIT_INSTR_OFFSETS
	.align		4
        /*0058*/ 	.byte	0x04, 0x1c
        /*005a*/ 	.short	(.L_151 - .L_150)


	//   ....[0]....
.L_150:
        /*005c*/ 	.word	0x000000e0


	//   ....[1]....
        /*0060*/ 	.word	0x00000990


	//----- nvinfo : EIATTR_CBANK_PARAM_SIZE
	.align		4
.L_151:
        /*0064*/ 	.byte	0x03, 0x19
        /*0066*/ 	.short	0x0018


	//----- nvinfo : EIATTR_PARAM_CBANK
	.align		4
        /*0068*/ 	.byte	0x04, 0x0a
        /*006a*/ 	.short	(.L_153 - .L_152)
	.align		4
.L_152:
        /*006c*/ 	.word	index@(.nv.constant0._Z19pack_columns_kernelILi3EEvPKtPjii)
        /*0070*/ 	.short	0x0380
        /*0072*/ 	.short	0x0018


	//----- nvinfo : EIATTR_SW_WAR
	.align		4
.L_153:
        /*0074*/ 	.byte	0x04, 0x36
        /*0076*/ 	.short	(.L_155 - .L_154)
.L_154:
        /*0078*/ 	.word	0x00000008
.L_155:


//--------------------- .nv.info._Z19pack_columns_kernelILi2EEvPKtPjii --------------------------
	.section	.nv.info._Z19pack_columns_kernelILi2EEvPKtPjii,"",@"SHT_CUDA_INFO"
	.sectionflags	@""
	.align	4


	//----- nvinfo : EIATTR_CUDA_API_VERSION
	.align		4
        /*0000*/ 	.byte	0x04, 0x37
        /*0002*/ 	.short	(.L_157 - .L_156)
.L_156:
        /*0004*/ 	.word	0x00000082


	//----- nvinfo : EIATTR_KPARAM_INFO
	.align		4
.L_157:
        /*0008*/ 	.byte	0x04, 0x17
        /*000a*/ 	.short	(.L_159 - .L_158)
.L_158:
        /*000c*/ 	.word	0x00000000
        /*0010*/ 	.short	0x0003
        /*0012*/ 	.short	0x0014
        /*0014*/ 	.byte	0x00, 0xf0, 0x11, 0x00


	//----- nvinfo : EIATTR_KPARAM_INFO
	.align		4
.L_159:
        /*0018*/ 	.byte	0x04, 0x17
        /*001a*/ 	.short	(.L_161 - .L_160)
.L_160:
        /*001c*/ 	.word	0x00000000
        /*0020*/ 	.short	0x0002
        /*0022*/ 	.short	0x0010
        /*0024*/ 	.byte	0x00, 0xf0, 0x11, 0x00


	//----- nvinfo : EIATTR_KPARAM_INFO
	.align		4
.L_161:
        /*0028*/ 	.byte	0x04, 0x17
        /*002a*/ 	.short	(.L_163 - .L_162)
.L_162:
        /*002c*/ 	.word	0x00000000
        /*0030*/ 	.short	0x0001
        /*0032*/ 	.short	0x0008
        /*0034*/ 	.byte	0x00, 0xf5, 0x21, 0x00


	//----- nvinfo : EIATTR_KPARAM_INFO
	.align		4
.L_163:
        /*0038*/ 	.byte	0x04, 0x17
        /*003a*/ 	.short	(.L_165 - .L_164)
.L_164:
        /*003c*/ 	.word	0x00000000
        /*0040*/ 	.short	0x0000
        /*0042*/ 	.short	0x0000
        /*0044*/ 	.byte	0x00, 0xf5, 0x21, 0x00


	//----- nvinfo : EIATTR_SPARSE_MMA_MASK
	.align		4
.L_165:
        /*0048*/ 	.byte	0x03, 0x50
        /*004a*/ 	.short	0x0000


	//----- nvinfo : EIATTR_MAXREG_COUNT
	.align		4
        /*004c*/ 	.byte	0x03, 0x1b
        /*004e*/ 	.short	0x00ff


	//----- nvinfo : EIATTR_MERCURY_ISA_VERSION
	.align		4
        /*0050*/ 	.byte	0x03, 0x5f
        /*0052*/ 	.short	0x0101


	//----- nvinfo : EIATTR_VRC_CTA_INIT_COUNT
	.align		4
        /*0054*/ 	.byte	0x02, 0x4a
	.zero		1
	.zero		1


	//----- nvinfo : EIATTR_EXIT_INSTR_OFFSETS
	.align		4
        /*0058*/ 	.byte	0x04, 0x1c
        /*005a*/ 	.short	(.L_167 - .L_166)


	//   ....[0]....
.L_166:
        /*005c*/ 	.word	0x000000c0


	//   ....[1]....
        /*0060*/ 	.word	0x000004c0


	//----- nvinfo : EIATTR_CBANK_PARAM_SIZE
	.align		4
.L_167:
        /*0064*/ 	.byte	0x03, 0x19
        /*0066*/ 	.short	0x0018


	//----- nvinfo : EIATTR_PARAM_CBANK
	.align		4
        /*0068*/ 	.byte	0x04, 0x0a
        /*006a*/ 	.short	(.L_169 - .L_168)
	.align		4
.L_168:
        /*006c*/ 	.word	index@(.nv.constant0._Z19pack_columns_kernelILi2EEvPKtPjii)
        /*0070*/ 	.short	0x0380
        /*0072*/ 	.short	0x0018


	//----- nvinfo : EIATTR_SW_WAR
	.align		4
.L_169:
        /*0074*/ 	.byte	0x04, 0x36
        /*0076*/ 	.short	(.L_171 - .L_170)
.L_170:
        /*0078*/ 	.word	0x00000008
.L_171:


//--------------------- .nv.info._Z18pack_rows_6_kernelPKtPjii --------------------------
	.section	.nv.info._Z18pack_rows_6_kernelPKtPjii,"",@"SHT_CUDA_INFO"
	.sectionflags	@""
	.align	4


	//----- nvinfo : EIATTR_CUDA_API_VERSION
	.align		4
        /*0000*/ 	.byte	0x04, 0x37
        /*0002*/ 	.short	(.L_173 - .L_172)
.L_172:
        /*0004*/ 	.word	0x00000082


	//----- nvinfo : EIATTR_KPARAM_INFO
	.align		4
.L_173:
        /*0008*/ 	.byte	0x04, 0x17
        /*000a*/ 	.short	(.L_175 - .L_174)
.L_174:
        /*000c*/ 	.word	0x00000000
        /*0010*/ 	.short	0x0003
        /*0012*/ 	.short	0x0014
        /*0014*/ 	.byte	0x00, 0xf0, 0x11, 0x00


	//----- nvinfo : EIATTR_KPARAM_INFO
	.align		4
.L_175:
        /*0018*/ 	.byte	0x04, 0x17
        /*001a*/ 	.short	(.L_177 - .L_176)
.L_176:
        /*001c*/ 	.word	0x00000000
        /*0020*/ 	.short	0x0002
        /*0022*/ 	.short	0x0010
        /*0024*/ 	.byte	0x00, 0xf0, 0x11, 0x00


	//----- nvinfo : EIATTR_KPARAM_INFO
	.align		4
.L_177:
        /*0028*/ 	.byte	0x04, 0x17
        /*002a*/ 	.short	(.L_179 - .L_178)
.L_178:
        /*002c*/ 	.word	0x00000000
        /*0030*/ 	.short	0x0001
        /*0032*/ 	.short	0x0008
        /*0034*/ 	.byte	0x00, 0xf5, 0x21, 0x00


	//----- nvinfo : EIATTR_KPARAM_INFO
	.align		4
.L_179:
        /*0038*/ 	.byte	0x04, 0x17
        /*003a*/ 	.short	(.L_181 - .L_180)
.L_180:
        /*003c*/ 	.word	0x00000000
        /*0040*/ 	.short	0x0000
        /*0042*/ 	.short	0x0000
        /*0044*/ 	.byte	0x00, 0xf5, 0x21, 0x00


	//----- nvinfo : EIATTR_SPARSE_MMA_MASK
	.align		4
.L_181:
        /*0048*/ 	.byte	0x03, 0x50
        /*004a*/ 	.short	0x0000


	//----- nvinfo : EIATTR_MAXREG_COUNT
	.align		4
        /*004c*/ 	.byte	0x03, 0x1b
        /*004e*/ 	.short	0x00ff


	//----- nvinfo : EIATTR_MERCURY_ISA_VERSION
	.align		4
        /*0050*/ 	.byte	0x03, 0x5f
        /*0052*/ 	.short	0x0101


	//----- nvinfo : EIATTR_VRC_CTA_INIT_COUNT
	.align		4
        /*0054*/ 	.byte	0x02, 0x4a
	.zero		1
	.zero		1


	//----- nvinfo : EIATTR_EXIT_INSTR_OFFSETS
	.align		4
        /*0058*/ 	.byte	0x04, 0x1c
        /*005a*/ 	.short	(.L_183 - .L_182)


	//   ....[0]....
.L_182:
        /*005c*/ 	.word	0x000000c0


	//   ....[1]....
        /*0060*/ 	.word	0x00000350


	//----- nvinfo : EIATTR_CBANK_PARAM_SIZE
	.align		4
.L_183:
        /*0064*/ 	.byte	0x03, 0x19
        /*0066*/ 	.short	0x0018


	//----- nvinfo : EIATTR_PARAM_CBANK
	.align		4
        /*0068*/ 	.byte	0x04, 0x0a
        /*006a*/ 	.short	(.L_185 - .L_184)
	.align		4
.L_184:
        /*006c*/ 	.word	index@(.nv.constant0._Z18pack_rows_6_kernelPKtPjii)
        /*0070*/ 	.short	0x0380
        /*0072*/ 	.short	0x0018


	//----- nvinfo : EIATTR_SW_WAR
	.align		4
.L_185:
        /*0074*/ 	.byte	0x04, 0x36
        /*0076*/ 	.short	(.L_187 - .L_186)
.L_186:
        /*0078*/ 	.word	0x00000008
.L_187:


//--------------------- .nv.info._Z18pack_rows_4_kernelPKtPjii --------------------------
	.section	.nv.info._Z18pack_rows_4_kernelPKtPjii,"",@"SHT_CUDA_INFO"
	.sectionflags	@""
	.align	4


	//----- nvinfo : EIATTR_CUDA_API_VERSION
	.align		4
        /*0000*/ 	.byte	0x04, 0x37
        /*0002*/ 	.short	(.L_189 - .L_188)
.L_188:
        /*0004*/ 	.word	0x00000082


	//----- nvinfo : EIATTR_KPARAM_INFO
	.align		4
.L_189:
        /*0008*/ 	.byte	0x04, 0x17
        /*000a*/ 	.short	(.L_191 - .L_190)
.L_190:
        /*000c*/ 	.word	0x00000000
        /*0010*/ 	.short	0x0003
        /*0012*/ 	.short	0x0014
        /*0014*/ 	.byte	0x00, 0xf0, 0x11, 0x00


	//----- nvinfo : EIATTR_KPARAM_INFO
	.align		4
.L_191:
        /*0018*/ 	.byte	0x04, 0x17
        /*001a*/ 	.short	(.L_193 - .L_192)
.L_192:
        /*001c*/ 	.word	0x00000000
        /*0020*/ 	.short	0x0002
        /*0022*/ 	.short	0x0010
        /*0024*/ 	.byte	0x00, 0xf0, 0x11, 0x00


	//----- nvinfo : EIATTR_KPARAM_INFO
	.align		4
.L_193:
        /*0028*/ 	.byte	0x04, 0x17
        /*002a*/ 	.short	(.L_195 - .L_194)
.L_194:
        /*002c*/ 	.word	0x00000000
        /*0030*/ 	.short	0x0001
        /*0032*/ 	.short	0x0008
        /*0034*/ 	.byte	0x00, 0xf5, 0x21, 0x00


	//----- nvinfo : EIATTR_KPARAM_INFO
	.align		4
.L_195:
        /*0038*/ 	.byte	0x04, 0x17
        /*003a*/ 	.short	(.L_197 - .L_196)
.L_196:
        /*003c*/ 	.word	0x00000000
        /*0040*/ 	.short	0x0000
        /*0042*/ 	.short	0x0000
        /*0044*/ 	.byte	0x00, 0xf5, 0x21, 0x00


	//----- nvinfo : EIATTR_SPARSE_MMA_MASK
	.align		4
.L_197:
        /*0048*/ 	.byte	0x03, 0x50
        /*004a*/ 	.short	0x0000


	//----- nvinfo : EIATTR_MAXREG_COUNT
	.align		4
        /*004c*/ 	.byte	0x03, 0x1b
        /*004e*/ 	.short	0x00ff


	//----- nvinfo : EIATTR_MERCURY_ISA_VERSION
	.align		4
        /*0050*/ 	.byte	0x03, 0x5f
        /*0052*/ 	.short	0x0101


	//----- nvinfo : EIATTR_VRC_CTA_INIT_COUNT
	.align		4
        /*0054*/ 	.byte	0x02, 0x4a
	.zero		1
	.zero		1


	//----- nvinfo : EIATTR_EXIT_INSTR_OFFSETS
	.align		4
        /*0058*/ 	.byte	0x04, 0x1c
        /*005a*/ 	.short	(.L_199 - .L_198)


	//   ....[0]....
.L_198:
        /*005c*/ 	.word	0x000000c0


	//   ....[1]....
        /*0060*/ 	.word	0x00000350


	//----- nvinfo : EIATTR_CBANK_PARAM_SIZE
	.align		4
.L_199:
        /*0064*/ 	.byte	0x03, 0x19
        /*0066*/ 	.short	0x0018


	//----- nvinfo : EIATTR_PARAM_CBANK
	.align		4
        /*0068*/ 	.byte	0x04, 0x0a
        /*006a*/ 	.short	(.L_201 - .L_200)
	.align		4
.L_200:
        /*006c*/ 	.word	index@(.nv.constant0._Z18pack_rows_4_kernelPKtPjii)
        /*0070*/ 	.short	0x0380
        /*0072*/ 	.short	0x0018


	//----- nvinfo : EIATTR_SW_WAR
	.align		4
.L_201:
        /*0074*/ 	.byte	0x04, 0x36
        /*0076*/ 	.short	(.L_203 - .L_202)
.L_202:
        /*0078*/ 	.word	0x00000008
.L_203:


//--------------------- .nv.callgraph             --------------------------
	.section	.nv.callgraph,"",@"SHT_CUDA_CALLGRAPH"
	.align	4
	.sectionentsize	8
	.align		4
        /*0000*/ 	.word	0x00000000
	.align		4
        /*0004*/ 	.word	0xffffffff
	.align		4
        /*0008*/ 	.word	0x00000000
	.align		4
        /*000c*/ 	.word	0xfffffffe
	.align		4
        /*0010*/ 	.word	0x00000000
	.align		4
        /*0014*/ 	.word	0xfffffffd
	.align		4
        /*0018*/ 	.word	0x00000000
	.align		4
        /*001c*/ 	.word	0xfffffffc


//--------------------- .nv.constant4             --------------------------
	.section	.nv.constant4,"a",@progbits
	.align	8
	.align		8
.nv.constant4:
        /*0000*/ 	.dword	_ZN45_INTERNAL_1fa38335_14_pack_tensor_cu_cf58b8634cuda3std3__45__cpo5beginE
	.align		8
        /*0008*/ 	.dword	_ZN45_INTERNAL_1fa38335_14_pack_tensor_cu_cf58b8634cuda3std3__45__cpo3endE
	.align		8
        /*0010*/ 	.dword	_ZN45_INTERNAL_1fa38335_14_pack_tensor_cu_cf58b8634cuda3std3__45__cpo6cbeginE
	.align		8
        /*0018*/ 	.dword	_ZN45_INTERNAL_1fa38335_14_pack_tensor_cu_cf58b8634cuda3std3__45__cpo4cendE
	.align		8
        /*0020*/ 	.dword	_ZN45_INTERNAL_1fa38335_14_pack_tensor_cu_cf58b8634cuda3std3__45__cpo6rbeginE
	.align		8
        /*0028*/ 	.dword	_ZN45_INTERNAL_1fa38335_14_pack_tensor_cu_cf58b8634cuda3std3__45__cpo4rendE
	.align		8
        /*0030*/ 	.dword	_ZN45_INTERNAL_1fa38335_14_pack_tensor_cu_cf58b8634cuda3std3__45__cpo7crbeginE
	.align		8
        /*0038*/ 	.dword	_ZN45_INTERNAL_1fa38335_14_pack_tensor_cu_cf58b8634cuda3std3__45__cpo5crendE
	.align		8
        /*0040*/ 	.dword	_ZN45_INTERNAL_1fa38335_14_pack_tensor_cu_cf58b8634cuda3std3__447_GLOBAL__N__1fa38335_14_pack_tensor_cu_cf58b8636ignoreE
	.align		8
        /*0048*/ 	.dword	_ZN45_INTERNAL_1fa38335_14_pack_tensor_cu_cf58b8634cuda3std3__419piecewise_constructE
	.align		8
        /*0050*/ 	.dword	_ZN45_INTERNAL_1fa38335_14_pack_tensor_cu_cf58b8634cuda3std3__48in_placeE
	.align		8
        /*0058*/ 	.dword	_ZN45_INTERNAL_1fa38335_14_pack_tensor_cu_cf58b8634cuda3std3__420unreachable_sentinelE
	.align		8
        /*0060*/ 	.dword	_ZN45_INTERNAL_1fa38335_14_pack_tensor_cu_cf58b8634cuda3std6ranges3__45__cpo4swapE
	.align		8
        /*0068*/ 	.dword	_ZN45_INTERNAL_1fa38335_14_pack_tensor_cu_cf58b8634cuda3std6ranges3__45__cpo9iter_moveE
	.align		8
        /*0070*/ 	.dword	_ZN45_INTERNAL_1fa38335_14_pack_tensor_cu_cf58b8634cuda3std6ranges3__45__cpo5beginE
	.align		8
        /*0078*/ 	.dword	_ZN45_INTERNAL_1fa38335_14_pack_tensor_cu_cf58b8634cuda3std6ranges3__45__cpo3endE
	.align		8
        /*0080*/ 	.dword	_ZN45_INTERNAL_1fa38335_14_pack_tensor_cu_cf58b8634cuda3std6ranges3__45__cpo6cbeginE
	.align		8
        /*0088*/ 	.dword	_ZN45_INTERNAL_1fa38335_14_pack_tensor_cu_cf58b8634cuda3std6ranges3__45__cpo4cendE
	.align		8
        /*0090*/ 	.dword	_ZN45_INTERNAL_1fa38335_14_pack_tensor_cu_cf58b8634cuda3std6ranges3__45__cpo7advanceE
	.align		8
        /*0098*/ 	.dword	_ZN45_INTERNAL_1fa38335_14_pack_tensor_cu_cf58b8634cuda3std6ranges3__45__cpo9iter_swapE
	.align		8
        /*00a0*/ 	.dword	_ZN45_INTERNAL_1fa38335_14_pack_tensor_cu_cf58b8634cuda3std6ranges3__45__cpo4nextE
	.align		8
        /*00a8*/ 	.dword	_ZN45_INTERNAL_1fa38335_14_pack_tensor_cu_cf58b8634cuda3std6ranges3__45__cpo4prevE
	.align		8
        /*00b0*/ 	.dword	_ZN45_INTERNAL_1fa38335_14_pack_tensor_cu_cf58b8634cuda3std6ranges3__45__cpo4dataE
	.align		8
        /*00b8*/ 	.dword	_ZN45_INTERNAL_1fa38335_14_pack_tensor_cu_cf58b8634cuda3std6ranges3__45__cpo5cdataE
	.align		8
        /*00c0*/ 	.dword	_ZN45_INTERNAL_1fa38335_14_pack_tensor_cu_cf58b8634cuda3std6ranges3__45__cpo4sizeE
	.align		8
        /*00c8*/ 	.dword	_ZN45_INTERNAL_1fa38335_14_pack_tensor_cu_cf58b8634cuda3std6ranges3__45__cpo5ssizeE
	.align		8
        /*00d0*/ 	.dword	_ZN45_INTERNAL_1fa38335_14_pack_tensor_cu_cf58b8634cuda3std6ranges3__45__cpo8distanceE
	.align		8
        /*00d8*/ 	.dword	_ZN45_INTERNAL_1fa38335_14_pack_tensor_cu_cf58b8636thrust24THRUST_300001_SM_1030_NS6system6detail10sequential3seqE


//--------------------- .text._Z19pack_columns_kernelILi8EEvPKtPjii --------------------------
	.section	.text._Z19pack_columns_kernelILi8EEvPKtPjii,"ax",@progbits
	.align	128
        .global         _Z19pack_columns_kernelILi8EEvPKtPjii
        .type           _Z19pack_columns_kernelILi8EEvPKtPjii,@function
        .size           _Z19pack_columns_kernelILi8EEvPKtPjii,(.L_x_8 - _Z19pack_columns_kernelILi8EEvPKtPjii)
        .other          _Z19pack_columns_kernelILi8EEvPKtPjii,@"STO_CUDA_ENTRY STV_DEFAULT"
_Z19pack_columns_kernelILi8EEvPKtPjii:
.text._Z19pack_columns_kernelILi8EEvPKtPjii:
[----:B------:R-:W-:Y:S01]  /*0000*/  LDC R1, c[0x0][0x37c] ;  /* 0x0000df00ff017b82 */ /* 0x000fe20000000800 */
[----:B------:R-:W0:Y:S07]  /*0010*/  S2R R5, SR_TID.X ;  /* 0x0000000000057919 */ /* 0x000e2e0000002100 */
[----:B------:R-:W0:Y:S01]  /*0020*/  S2UR UR4, SR_CTAID.X ;  /* 0x00000000000479c3 */ /* 0x000e220000002500 */
[----:B------:R-:W1:Y:S07]  /*0030*/  S2R R7, SR_TID.Y ;  /* 0x0000000000077919 */ /* 0x000e6e0000002200 */
[----:B------:R-:W0:Y:S08]  /*0040*/  LDC R0, c[0x0][0x360] ;  /* 0x0000d800ff007b82 */ /* 0x000e300000000800 */
[----:B------:R-:W1:Y:S08]  /*0050*/  S2UR UR5, SR_CTAID.Y ;  /* 0x00000000000579c3 */ /* 0x000e700000002600 */
[----:B------:R-:W1:Y:S08]  /*0060*/  LDC R6, c[0x0][0x364] ;  /* 0x0000d900ff067b82 */ /* 0x000e700000000800 */
[----:B------:R-:W2:Y:S01]  /*0070*/  LDC.64 R2, c[0x0][0x390] ;  /* 0x0000e400ff027b82 */ /* 0x000ea20000000a00 */
[----:B0-----:R-:W-:-:S02]  /*0080*/  IMAD R0, R0, UR4, R5 ;  /* 0x0000000400007c24 */ /* 0x001fc4000f8e0205 */
[----:B-1----:R-:W-:-:S03]  /*0090*/  IMAD R6, R6, UR5, R7 ;  /* 0x0000000506067c24 */ /* 0x002fc6000f8e0207 */
[----:B--2---:R-:W-:-:S04]  /*00a0*/  ISETP.GE.AND P0, PT, R0, R3, PT ;  /* 0x000000030000720c */ /* 0x004fc80003f06270 */
[----:B------:R-:W-:-:S13]  /*00b0*/  ISETP.GE.OR P0, PT, R6, R2, P0 ;  /* 0x000000020600720c */ /* 0x000fda0000706670 */
[----:B------:R-:W-:Y:S05]  /*00c0*/  @P0 EXIT ;  /* 0x000000000000094d */ /* 0x000fea0003800000 */
[----:B------:R-:W0:Y:S01]  /*00d0*/  LDC.64 R4, c[0x0][0x380] ;  /* 0x0000e000ff047b82 */ /* 0x000e220000000a00 */
[----:B------:R-:W-:Y:S01]  /*00e0*/  IMAD R13, R6, R3, RZ ;  /* 0x00000003060d7224 */ /* 0x000fe200078e02ff */
[----:B------:R-:W1:Y:S04]  /*00f0*/  LDCU.64 UR4, c[0x0][0x358] ;  /* 0x00006b00ff0477ac */ /* 0x000e680008000a00 */
[----:B------:R-:W-:Y:S02]  /*0100*/  LEA R7, R13, R0, 0x2 ;  /* 0x000000000d077211 */ /* 0x000fe400078e10ff */
[----:B------:R-:W2:Y:S03]  /*0110*/  LDC.64 R10, c[0x0][0x388] ;  /* 0x0000e200ff0a7b82 */ /* 0x000ea60000000a00 */
[----:B0-----:R-:W-:-:S04]  /*0120*/  IMAD.WIDE R4, R7, 0x2, R4 ;  /* 0x0000000207047825 */ /* 0x001fc800078e0204 */
[C---:B------:R-:W-:Y:S02]  /*0130*/  IMAD.WIDE R6, R3.reuse, 0x2, R4 ;  /* 0x0000000203067825 */ /* 0x040fe400078e0204 */
[----:B-1----:R-:W3:Y:S02]  /*0140*/  LDG.E.U16.CONSTANT R4, desc[UR4][R4.64] ;  /* 0x0000000404047981 */ /* 0x002ee4000c1e9500 */
[C---:B------:R-:W-:Y:S02]  /*0150*/  IMAD.WIDE R8, R3.reuse, 0x2, R6 ;  /* 0x0000000203087825 */ /* 0x040fe400078e0206 */
[----:B------:R-:W4:Y:S02]  /*0160*/  LDG.E.U16.CONSTANT R6, desc[UR4][R6.64] ;  /* 0x0000000406067981 */ /* 0x000f24000c1e9500 */
[----:B------:R-:W-:Y:S02]  /*0170*/  IMAD.WIDE R2, R3, 0x2, R8 ;  /* 0x0000000203027825 */ /* 0x000fe400078e0208 */
[----:B------:R-:W5:Y:S04]  /*0180*/  LDG.E.U16.CONSTANT R12, desc[UR4][R8.64] ;  /* 0x00000004080c7981 */ /* 0x000f68000c1e9500 */
[----:B------:R-:W2:Y:S01]  /*0190*/  LDG.E.U16.CONSTANT R2, desc[UR4][R2.64] ;  /* 0x0000000402027981 */ /* 0x000ea2000c1e9500 */
[----:B------:R-:W-:-:S02]  /*01a0*/  IADD3 R17, PT, PT, R0, R13, RZ ;  /* 0x0000000d00117210 */ /* 0x000fc40007ffe0ff */
[----:B----4-:R-:W-:Y:S02]  /*01b0*/  SHF.L.U32 R15, R6, 0x8, RZ ;  /* 0x00000008060f7819 */ /* 0x010fe400000006ff */
[----:B-----5:R-:W-:-:S04]  /*01c0*/  SHF.L.U32 R12, R12, 0x10, RZ ;  /* 0x000000100c0c7819 */ /* 0x020fc800000006ff */
[----:B---3--:R-:W-:Y:S02]  /*01d0*/  LOP3.LUT R12, R12, R15, R4, 0xfe, !PT ;  /* 0x0000000f0c0c7212 */ /* 0x008fe400078efe04 */
[----:B--2---:R-:W-:Y:S01]  /*01e0*/  SHF.L.U32 R13, R2, 0x18, RZ ;  /* 0x00000018020d7819 */ /* 0x004fe200000006ff */
[----:B------:R-:W-:-:S03]  /*01f0*/  IMAD.WIDE R6, R17, 0x4, R10 ;  /* 0x0000000411067825 */ /* 0x000fc600078e020a */
[----:B------:R-:W-:-:S05]  /*0200*/  LOP3.LUT R13, R13, R12, RZ, 0xfc, !PT ;  /* 0x0000000c0d0d7212 */ /* 0x000fca00078efcff */
[----:B------:R-:W-:Y:S01]  /*0210*/  STG.E desc[UR4][R6.64], R13 ;  /* 0x0000000d06007986 */ /* 0x000fe2000c101904 */
[----:B------:R-:W-:Y:S05]  /*0220*/  EXIT ;  /* 0x000000000000794d */ /* 0x000fea0003800000 */
.L_x_0:
[----:B------:R-:W-:-:S00]  /*0230*/  BRA `(.L_x_0) ;  /* 0xfffffffc00fc7947 */ /* 0x000fc0000383ffff */
[----:B------:R-:W-:-:S00]  /*0240*/  NOP ;  /* 0x0000000000007918 */ /* 0x000fc00000000000 */
        /* <DEDUP_REMOVED lines=11> */
.L_x_8:


//--------------------- .text._Z19pack_columns_kernelILi6EEvPKtPjii --------------------------
	.section	.text._Z19pack_columns_kernelILi6EEvPKtPjii,"ax",@progbits
	.align	128
        .global         _Z19pack_columns_kernelILi6EEvPKtPjii
        .type           _Z19pack_columns_kernelILi6EEvPKtPjii,@function
        .size           _Z19pack_columns_kernelILi6EEvPKtPjii,(.L_x_9 - _Z19pack_columns_kernelILi6EEvPKtPjii)
        .other          _Z19pack_columns_kernelILi6EEvPKtPjii,@"STO_CUDA_ENTRY STV_DEFAULT"
_Z19pack_columns_kernelILi6EEvPKtPjii:
.text._Z19pack_columns_kernelILi6EEvPKtPjii:
        /* <DEDUP_REMOVED lines=9> */
[----:B-1----:R-:W-:-:S04]  /*0090*/  IMAD R25, R25, UR5, R0 ;  /* 0x0000000519197c24 */ /* 0x002fc8000f8e0200 */
[----:B------:R-:W-:Y:S01]  /*00a0*/  IMAD R0, R25, -0x55555555, RZ ;  /* 0xaaaaaaab19007824 */ /* 0x000fe200078e02ff */
[----:B--2---:R-:W-:-:S04]  /*00b0*/  ISETP.GE.AND P0, PT, R24, R3, PT ;  /* 0x000000031800720c */ /* 0x004fc80003f06270 */
[----:B------:R-:W-:-:S04]  /*00c0*/  ISETP.GE.OR P0, PT, R25, R2, P0 ;  /* 0x000000021900720c */ /* 0x000fc80000706670 */
[----:B------:R-:W-:-:S13]  /*00d0*/  ISETP.GT.U32.OR P0, PT, R0, 0x55555555, P0 ;  /* 0x555555550000780c */ /* 0x000fda0000704470 */
[----:B------:R-:W-:Y:S05]  /*00e0*/  @P0 EXIT ;  /* 0x000000000000094d */ /* 0x000fea0003800000 */
[----:B------:R-:W0:Y:S01]  /*00f0*/  LDC.64 R4, c[0x0][0x380] ;  /* 0x0000e000ff047b82 */ /* 0x000e220000000a00 */
[----:B------:R-:W-:Y:S01]  /*0100*/  SHF.L.U32 R0, R25, 0x5, RZ ;  /* 0x0000000519007819 */ /* 0x000fe200000006ff */
[----:B------:R-:W1:Y:S04]  /*0110*/  LDCU.64 UR4, c[0x0][0x358] ;  /* 0x00006b00ff0477ac */ /* 0x000e680008000a00 */
[----:B------:R-:W-:-:S04]  /*0120*/  IMAD.HI.U32 R0, R0, 0x2aaaaaab, RZ ;  /* 0x2aaaaaab00007827 */ /* 0x000fc800078e00ff */
[----:B------:R-:W-:-:S04]  /*0130*/  IMAD R7, R0, R3, R24 ;  /* 0x0000000300077224 */ /* 0x000fc800078e0218 */
[----:B0-----:R-:W-:-:S04]  /*0140*/  IMAD.WIDE R4, R7, 0x2, R4 ;  /* 0x0000000207047825 */ /* 0x001fc800078e0204 */
[----:B------:R-:W-:-:S04]  /*0150*/  IMAD.WIDE R18, R3, 0x2, R4 ;  /* 0x0000000203127825 */ /* 0x000fc800078e0204 */
[C---:B------:R-:W-:Y:S02]  /*0160*/  IMAD.WIDE R20, R3.reuse, 0x2, R18 ;  /* 0x0000000203147825 */ /* 0x040fe400078e0212 */
[----:B-1----:R-:W2:Y:S02]  /*0170*/  LDG.E.U16.CONSTANT R18, desc[UR4][R18.64] ;  /* 0x0000000412127981 */ /* 0x002ea4000c1e9500 */
[C---:B------:R-:W-:Y:S02]  /*0180*/  IMAD.WIDE R14, R3.reuse, 0x2, R20 ;  /* 0x00000002030e7825 */ /* 0x040fe400078e0214 */
[----:B------:R-:W3:Y:S02]  /*0190*/  LDG.E.U16.CONSTANT R20, desc[UR4][R20.64] ;  /* 0x0000000414147981 */ /* 0x000ee4000c1e9500 */
[C---:B------:R-:W-:Y:S02]  /*01a0*/  IMAD.WIDE R26, R3.reuse, 0x2, R14 ;  /* 0x00000002031a7825 */ /* 0x040fe400078e020e */
[----:B------:R0:W4:Y:S02]  /*01b0*/  LDG.E.U16.CONSTANT R2, desc[UR4][R14.64] ;  /* 0x000000040e027981 */ /* 0x000124000c1e9500 */
[----:B------:R-:W-:-:S02]  /*01c0*/  IMAD.WIDE R28, R3, 0x2, R26 ;  /* 0x00000002031c7825 */ /* 0x000fc400078e021a */
[----:B------:R-:W5:Y:S02]  /*01d0*/  LDG.E.U16.CONSTANT R26, desc[UR4][R26.64] ;  /* 0x000000041a1a7981 */ /* 0x000f64000c1e9500 */
[C---:B------:R-:W-:Y:S02]  /*01e0*/  IMAD.WIDE R16, R3.reuse, 0x2, R28 ;  /* 0x0000000203107825 */ /* 0x040fe400078e021c */
[----:B------:R1:W3:Y:S02]  /*01f0*/  LDG.E.U16.CONSTANT R0, desc[UR4][R28.64] ;  /* 0x000000041c007981 */ /* 0x0002e4000c1e9500 */
[C---:B------:R-:W-:Y:S02]  /*0200*/  IMAD.WIDE R6, R3.reuse, 0x2, R16 ;  /* 0x0000000203067825 */ /* 0x040fe400078e0210 */
[----:B------:R-:W3:Y:S02]  /*0210*/  LDG.E.U16.CONSTANT R16, desc[UR4][R16.64] ;  /* 0x0000000410107981 */ /* 0x000ee4000c1e9500 */
[----:B------:R-:W-:-:S02]  /*0220*/  IMAD.WIDE R8, R3, 0x2, R6 ;  /* 0x0000000203087825 */ /* 0x000fc400078e0206 */
[----:B------:R-:W3:Y:S02]  /*0230*/  LDG.E.U16.CONSTANT R6, desc[UR4][R6.64] ;  /* 0x0000000406067981 */ /* 0x000ee4000c1e9500 */
[----:B------:R-:W-:-:S04]  /*0240*/  IMAD.WIDE R10, R3, 0x2, R8 ;  /* 0x00000002030a7825 */ /* 0x000fc800078e0208 */
[C---:B------:R-:W-:Y:S01]  /*0250*/  IMAD.WIDE R12, R3.reuse, 0x2, R10 ;  /* 0x00000002030c7825 */ /* 0x040fe200078e020a */
[----:B------:R-:W3:Y:S04]  /*0260*/  LDG.E.U16.CONSTANT R7, desc[UR4][R8.64] ;  /* 0x0000000408077981 */ /* 0x000ee8000c1e9500 */
[----:B------:R-:W3:Y:S01]  /*0270*/  LDG.E.U16.CONSTANT R10, desc[UR4][R10.64] ;  /* 0x000000040a0a7981 */ /* 0x000ee2000c1e9500 */
[----:B0-----:R-:W-:-:S03]  /*0280*/  IMAD.WIDE R14, R3, 0x2, R12 ;  /* 0x00000002030e7825 */ /* 0x001fc600078e020c */
[----:B------:R-:W3:Y:S01]  /*0290*/  LDG.E.U16.CONSTANT R12, desc[UR4][R12.64] ;  /* 0x000000040c0c7981 */ /* 0x000ee2000c1e9500 */
[----:B------:R-:W-:-:S03]  /*02a0*/  IMAD.WIDE R22, R3, 0x2, R14 ;  /* 0x0000000203167825 */ /* 0x000fc600078e020e */
[----:B------:R0:W3:Y:S04]  /*02b0*/  LDG.E.U16.CONSTANT R27, desc[UR4][R14.64] ;  /* 0x000000040e1b7981 */ /* 0x0000e8000c1e9500 */
[----:B------:R0:W3:Y:S01]  /*02c0*/  LDG.E.U16.CONSTANT R11, desc[UR4][R4.64] ;  /* 0x00000004040b7981 */ /* 0x0000e2000c1e9500 */
[----:B-1----:R-:W-:-:S03]  /*02d0*/  IMAD.WIDE R28, R3, 0x2, R22 ;  /* 0x00000002031c7825 */ /* 0x002fc600078e0216 */
[----:B------:R-:W3:Y:S01]  /*02e0*/  LDG.E.U16.CONSTANT R22, desc[UR4][R22.64] ;  /* 0x0000000416167981 */ /* 0x000ee2000c1e9500 */
[----:B0-----:R-:W0:Y:S01]  /*02f0*/  LDC.64 R14, c[0x0][0x388] ;  /* 0x0000e200ff0e7b82 */ /* 0x001e220000000a00 */
[C---:B------:R-:W-:Y:S02]  /*0300*/  IMAD.WIDE R4, R3.reuse, 0x2, R28 ;  /* 0x0000000203047825 */ /* 0x040fe400078e021c */
[----:B------:R-:W3:Y:S02]  /*0310*/  LDG.E.U16.CONSTANT R28, desc[UR4][R28.64] ;  /* 0x000000041c1c7981 */ /* 0x000ee4000c1e9500 */
[----:B------:R-:W-:Y:S02]  /*0320*/  IMAD.WIDE R8, R3, 0x2, R4 ;  /* 0x0000000203087825 */ /* 0x000fe400078e0204 */
[----:B------:R3:W3:Y:S04]  /*0330*/  LDG.E.U16.CONSTANT R17, desc[UR4][R4.64] ;  /* 0x0000000404117981 */ /* 0x0006e8000c1e9500 */
[----:B------:R1:W3:Y:S01]  /*0340*/  LDG.E.U16.CONSTANT R19, desc[UR4][R8.64] ;  /* 0x0000000408137981 */ /* 0x0002e2000c1e9500 */
[----:B------:R-:W-:-:S04]  /*0350*/  IMAD R25, R25, R3, R24 ;  /* 0x0000000319197224 */ /* 0x000fc800078e0218 */
[----:B0-----:R-:W-:Y:S01]  /*0360*/  IMAD.WIDE R14, R25, 0x4, R14 ;  /* 0x00000004190e7825 */ /* 0x001fe200078e020e */
[----:B--2---:R-:W-:Y:S02]  /*0370*/  SHF.L.U32 R18, R18, 0x6, RZ ;  /* 0x0000000612127819 */ /* 0x004fe400000006ff */
[----:B----4-:R-:W-:Y:S02]  /*0380*/  SHF.R.U32.HI R13, RZ, 0xe, R2 ;  /* 0x0000000eff0d7819 */ /* 0x010fe40000011602 */
[----:B-----5:R-:W-:Y:S02]  /*0390*/  SHF.R.U32.HI R21, RZ, 0x8, R26 ;  /* 0x00000008ff157819 */ /* 0x020fe4000001161a */
[----:B---3--:R-:W-:-:S04]  /*03a0*/  SHF.R.U32.HI R4, RZ, 0x2, R0 ;  /* 0x00000002ff047819 */ /* 0x008fc80000011600 */
[----:B------:R-:W-:Y:S01]  /*03b0*/  LOP3.LUT R13, R4, R21, R13, 0xfe, !PT ;  /* 0x00000015040d7212 */ /* 0x000fe200078efe0d */
[----:B------:R-:W-:Y:S01]  /*03c0*/  IMAD.SHL.U32 R16, R16, 0x10, RZ ;  /* 0x0000001010107824 */ /* 0x000fe200078e00ff */
[----:B------:R-:W-:Y:S02]  /*03d0*/  SHF.L.U32 R20, R20, 0xc, RZ ;  /* 0x0000000c14147819 */ /* 0x000fe400000006ff */
[----:B------:R-:W-:Y:S01]  /*03e0*/  SHF.L.U32 R6, R6, 0xa, RZ ;  /* 0x0000000a06067819 */ /* 0x000fe200000006ff */
[----:B------:R-:W-:Y:S01]  /*03f0*/  IMAD.SHL.U32 R2, R2, 0x40000, RZ ;  /* 0x0004000002027824 */ /* 0x000fe200078e00ff */
[----:B------:R-:W-:Y:S02]  /*0400*/  SHF.L.U32 R26, R26, 0x18, RZ ;  /* 0x000000181a1a7819 */ /* 0x000fe400000006ff */
[----:B------:R-:W-:Y:S02]  /*0410*/  LOP3.LUT R6, R6, R16, R13, 0xfe, !PT ;  /* 0x0000001006067212 */ /* 0x000fe400078efe0d */
[----:B------:R-:W-:-:S02]  /*0420*/  SHF.L.U32 R7, R7, 0x10, RZ ;  /* 0x0000001007077819 */ /* 0x000fc400000006ff */
[----:B------:R-:W-:Y:S01]  /*0430*/  SHF.R.U32.HI R4, RZ, 0xa, R10 ;  /* 0x0000000aff047819 */ /* 0x000fe2000001160a */
[----:B------:R-:W-:Y:S01]  /*0440*/  IMAD.SHL.U32 R10, R10, 0x400000, RZ ;  /* 0x004000000a0a7824 */ /* 0x000fe200078e00ff */
[----:B------:R-:W-:Y:S02]  /*0450*/  SHF.R.U32.HI R5, RZ, 0x4, R12 ;  /* 0x00000004ff057819 */ /* 0x000fe4000001160c */
[----:B------:R-:W-:-:S04]  /*0460*/  SHF.L.U32 R27, R27, 0x2, RZ ;  /* 0x000000021b1b7819 */ /* 0x000fc800000006ff */
[----:B------:R-:W-:Y:S02]  /*0470*/  LOP3.LUT R4, R27, R5, R4, 0xfe, !PT ;  /* 0x000000051b047212 */ /* 0x000fe400078efe04 */
[----:B------:R-:W-:Y:S02]  /*0480*/  LOP3.LUT R11, R20, R18, R11, 0xfe, !PT ;  /* 0x00000012140b7212 */ /* 0x000fe400078efe0b */
[----:B------:R-:W-:Y:S02]  /*0490*/  SHF.L.U32 R5, R22, 0x8, RZ ;  /* 0x0000000816057819 */ /* 0x000fe400000006ff */
[----:B------:R-:W-:Y:S01]  /*04a0*/  LOP3.LUT R6, R10, R7, R6, 0xfe, !PT ;  /* 0x000000070a067212 */ /* 0x000fe200078efe06 */
[----:B------:R-:W-:Y:S01]  /*04b0*/  IMAD.SHL.U32 R7, R0, 0x40000000, RZ ;  /* 0x4000000000077824 */ /* 0x000fe200078e00ff */
[----:B------:R-:W-:Y:S02]  /*04c0*/  SHF.L.U32 R28, R28, 0xe, RZ ;  /* 0x0000000e1c1c7819 */ /* 0x000fe400000006ff */
[----:B------:R-:W-:-:S02]  /*04d0*/  LOP3.LUT R2, R26, R2, R11, 0xfe, !PT ;  /* 0x000000021a027212 */ /* 0x000fc400078efe0b */
[----:B------:R-:W-:Y:S01]  /*04e0*/  LOP3.LUT R28, R28, R5, R4, 0xfe, !PT ;  /* 0x000000051c1c7212 */ /* 0x000fe200078efe04 */
[----:B------:R-:W-:Y:S01]  /*04f0*/  IMAD.WIDE R4, R3, 0x4, R14 ;  /* 0x0000000403047825 */ /* 0x000fe200078e020e */
[----:B-1----:R-:W-:Y:S02]  /*0500*/  SHF.L.U32 R9, R12, 0x1c, RZ ;  /* 0x0000001c0c097819 */ /* 0x002fe400000006ff */
[----:B------:R-:W-:Y:S02]  /*0510*/  SHF.L.U32 R17, R17, 0x14, RZ ;  /* 0x0000001411117819 */ /* 0x000fe400000006ff */
[----:B------:R-:W-:Y:S02]  /*0520*/  SHF.L.U32 R19, R19, 0x1a, RZ ;  /* 0x0000001a13137819 */ /* 0x000fe400000006ff */
[----:B------:R-:W-:Y:S01]  /*0530*/  LOP3.LUT R7, R7, R2, RZ, 0xfc, !PT ;  /* 0x0000000207077212 */ /* 0x000fe200078efcff */
[----:B------:R-:W-:Y:S01]  /*0540*/  IMAD.WIDE R2, R3, 0x4, R4 ;  /* 0x0000000403027825 */ /* 0x000fe200078e0204 */
[----:B------:R-:W-:-:S02]  /*0550*/  LOP3.LUT R9, R9, R6, RZ, 0xfc, !PT ;  /* 0x0000000609097212 */ /* 0x000fc400078efcff */
[----:B------:R-:W-:Y:S01]  /*0560*/  LOP3.LUT R17, R19, R17, R28, 0xfe, !PT ;  /* 0x0000001113117212 */ /* 0x000fe200078efe1c */
[----:B------:R-:W-:Y:S04]  /*0570*/  STG.E desc[UR4][R14.64], R7 ;  /* 0x000000070e007986 */ /* 0x000fe8000c101904 */
[----:B------:R-:W-:Y:S04]  /*0580*/  STG.E desc[UR4][R4.64], R9 ;  /* 0x0000000904007986 */ /* 0x000fe8000c101904 */
[----:B------:R-:W-:Y:S01]  /*0590*/  STG.E desc[UR4][R2.64], R17 ;  /* 0x0000001102007986 */ /* 0x000fe2000c101904 */
[----:B------:R-:W-:Y:S05]  /*05a0*/  EXIT ;  /* 0x000000000000794d */ /* 0x000fea0003800000 */
.L_x_1:
        /* <DEDUP_REMOVED lines=13> */
.L_x_9:


//--------------------- .text._Z19pack_columns_kernelILi5EEvPKtPjii --------------------------
	.section	.text._Z19pack_columns_kernelILi5EEvPKtPjii,"ax",@progbits
	.align	128
        .global         _Z19pack_columns_kernelILi5EEvPKtPjii
        .type           _Z19pack_columns_kernelILi5EEvPKtPjii,@function
        .size           _Z19pack_columns_kernelILi5EEvPKtPjii,(.L_x_10 - _Z19pack_columns_kernelILi5EEvPKtPjii)
        .other          _Z19pack_columns_kernelILi5EEvPKtPjii,@"STO_CUDA_ENTRY STV_DEFAULT"
_Z19pack_columns_kernelILi5EEvPKtPjii:
.text._Z19pack_columns_kernelILi5EEvPKtPjii:
        /* <DEDUP_REMOVED lines=18> */
[----:B------:R-:W-:-:S05]  /*0120*/  IMAD.HI.U32 R0, R0, 0x66666667, RZ ;  /* 0x6666666700007827 */ /* 0x000fca00078e00ff */
[----:B------:R-:W-:-:S05]  /*0130*/  SHF.R.U32.HI R0, RZ, 0x1, R0 ;  /* 0x00000001ff007819 */ /* 0x000fca0000011600 */
[----:B------:R-:W-:-:S04]  /*0140*/  IMAD R5, R0, R3, R18 ;  /* 0x0000000300057224 */ /* 0x000fc800078e0212 */
[----:B0-----:R-:W-:-:S05]  /*0150*/  IMAD.WIDE R8, R5, 0x2, R8 ;  /* 0x0000000205087825 */ /* 0x001fca00078e0208 */
[----:B-1----:R-:W2:Y:S01]  /*0160*/  LDG.E.U16.CONSTANT R19, desc[UR4][R8.64] ;  /* 0x0000000408137981 */ /* 0x002ea2000c1e9500 */
[----:B------:R-:W-:-:S05]  /*0170*/  IMAD.WIDE R4, R3, 0x2, R8 ;  /* 0x0000000203047825 */ /* 0x000fca00078e0208 */
[----:B------:R-:W3:Y:S01]  /*0180*/  LDG.E.U16.CONSTANT R17, desc[UR4][R4.64] ;  /* 0x0000000404117981 */ /* 0x000ee2000c1e9500 */
[----:B------:R-:W-:-:S05]  /*0190*/  IMAD.WIDE R20, R3, 0x2, R4 ;  /* 0x0000000203147825 */ /* 0x000fca00078e0204 */
[----:B------:R0:W4:Y:S01]  /*01a0*/  LDG.E.U16.CONSTANT R16, desc[UR4][R20.64] ;  /* 0x0000000414107981 */ /* 0x000122000c1e9500 */
[----:B------:R-:W-:-:S04]  /*01b0*/  IMAD.WIDE R24, R3, 0x2, R20 ;  /* 0x0000000203187825 */ /* 0x000fc800078e0214 */
[C---:B------:R-:W-:Y:S02]  /*01c0*/  IMAD.WIDE R34, R3.reuse, 0x2, R24 ;  /* 0x0000000203227825 */ /* 0x040fe400078e0218 */
[----:B------:R-:W5:Y:S02]  /*01d0*/  LDG.E.U16.CONSTANT R24, desc[UR4][R24.64] ;  /* 0x0000000418187981 */ /* 0x000f64000c1e9500 */
[C---:B------:R-:W-:Y:S02]  /*01e0*/  IMAD.WIDE R32, R3.reuse, 0x2, R34 ;  /* 0x0000000203207825 */ /* 0x040fe400078e0222 */
[----:B------:R1:W5:Y:S04]  /*01f0*/  LDG.E.U16.CONSTANT R15, desc[UR4][R34.64] ;  /* 0x00000004220f7981 */ /* 0x000368000c1e9500 */
[----:B------:R-:W5:Y:S01]  /*0200*/  LDG.E.U16.CONSTANT R10, desc[UR4][R32.64] ;  /* 0x00000004200a7981 */ /* 0x000f62000c1e9500 */
[----:B------:R-:W-:-:S05]  /*0210*/  IMAD.WIDE R6, R3, 0x2, R32 ;  /* 0x0000000203067825 */ /* 0x000fca00078e0220 */
[----:B------:R1:W5:Y:S01]  /*0220*/  LDG.E.U16.CONSTANT R11, desc[UR4][R6.64] ;  /* 0x00000004060b7981 */ /* 0x000362000c1e9500 */
[----:B------:R-:W-:-:S05]  /*0230*/  IMAD.WIDE R30, R3, 0x2, R6 ;  /* 0x00000002031e7825 */ /* 0x000fca00078e0206 */
[----:B------:R-:W5:Y:S01]  /*0240*/  LDG.E.U16.CONSTANT R12, desc[UR4][R30.64] ;  /* 0x000000041e0c7981 */ /* 0x000f62000c1e9500 */
[----:B------:R-:W-:-:S05]  /*0250*/  IMAD.WIDE R28, R3, 0x2, R30 ;  /* 0x00000002031c7825 */ /* 0x000fca00078e021e */
[----:B------:R-:W5:Y:S01]  /*0260*/  LDG.E.U16.CONSTANT R13, desc[UR4][R28.64] ;  /* 0x000000041c0d7981 */ /* 0x000f62000c1e9500 */
[----:B------:R-:W-:-:S05]  /*0270*/  IMAD.WIDE R26, R3, 0x2, R28 ;  /* 0x00000002031a7825 */ /* 0x000fca00078e021c */
[----:B------:R2:W5:Y:S01]  /*0280*/  LDG.E.U16.CONSTANT R5, desc[UR4][R26.64] ;  /* 0x000000041a057981 */ /* 0x000562000c1e9500 */
[----:B------:R-:W-:-:S05]  /*0290*/  IMAD.WIDE R22, R3, 0x2, R26 ;  /* 0x0000000203167825 */ /* 0x000fca00078e021a */
[----:B------:R5:W5:Y:S01]  /*02a0*/  LDG.E.U16.CONSTANT R0, desc[UR4][R22.64] ;  /* 0x0000000416007981 */ /* 0x000b62000c1e9500 */
[----:B0-----:R-:W-:-:S05]  /*02b0*/  IMAD.WIDE R20, R3, 0x2, R22 ;  /* 0x0000000203147825 */ /* 0x001fca00078e0216 */
[----:B------:R0:W5:Y:S01]  /*02c0*/  LDG.E.U16.CONSTANT R4, desc[UR4][R20.64] ;  /* 0x0000000414047981 */ /* 0x000162000c1e9500 */
[----:B------:R-:W-:-:S05]  /*02d0*/  IMAD.WIDE R8, R3, 0x2, R20 ;  /* 0x0000000203087825 */ /* 0x000fca00078e0214 */
[----:B------:R0:W5:Y:S01]  /*02e0*/  LDG.E.U16.CONSTANT R2, desc[UR4][R8.64] ;  /* 0x0000000408027981 */ /* 0x000162000c1e9500 */
[----:B-1----:R-:W-:-:S04]  /*02f0*/  IMAD.WIDE R34, R3, 0x2, R8 ;  /* 0x0000000203227825 */ /* 0x002fc800078e0208 */
[----:B------:R-:W-:-:S04]  /*0300*/  IMAD.WIDE R6, R3, 0x2, R34 ;  /* 0x0000000203067825 */ /* 0x000fc800078e0222 */
[----:B---3--:R-:W-:Y:S01]  /*0310*/  IMAD.SHL.U32 R32, R17, 0x20, RZ ;  /* 0x0000002011207824 */ /* 0x008fe200078e00ff */
[----:B----4-:R-:W-:Y:S01]  /*0320*/  SHF.L.U32 R25, R16, 0xa, RZ ;  /* 0x0000000a10197819 */ /* 0x010fe200000006ff */
[----:B------:R-:W-:Y:S02]  /*0330*/  IMAD.WIDE R16, R3, 0x2, R6 ;  /* 0x0000000203107825 */ /* 0x000fe400078e0206 */
[----:B------:R-:W3:Y:S01]  /*0340*/  LDG.E.U16.CONSTANT R6, desc[UR4][R6.64] ;  /* 0x0000000406067981 */ /* 0x000ee2000c1e9500 */
[----:B--2---:R-:W-:Y:S01]  /*0350*/  LOP3.LUT R19, R25, R32, R19, 0xfe, !PT ;  /* 0x0000002019137212 */ /* 0x004fe200078efe13 */
[----:B------:R-:W-:-:S04]  /*0360*/  IMAD.WIDE R32, R3, 0x2, R16 ;  /* 0x0000000203207825 */ /* 0x000fc800078e0210 */
[----:B------:R-:W-:Y:S01]  /*0370*/  IMAD.WIDE R26, R3, 0x2, R32 ;  /* 0x00000002031a7825 */ /* 0x000fe200078e0220 */
[----:B-----5:R-:W-:Y:S02]  /*0380*/  SHF.L.U32 R22, R15, 0x14, RZ ;  /* 0x000000140f167819 */ /* 0x020fe400000006ff */
[----:B------:R-:W-:Y:S02]  /*0390*/  SHF.R.U32.HI R15, RZ, 0xc, R15 ;  /* 0x0000000cff0f7819 */ /* 0x000fe4000001160f */
[----:B0-----:R-:W-:Y:S01]  /*03a0*/  SHF.R.U32.HI R20, RZ, 0x7, R10 ;  /* 0x00000007ff147819 */ /* 0x001fe2000001160a */
[----:B------:R-:W-:Y:S01]  /*03b0*/  IMAD.SHL.U32 R24, R24, 0x8000, RZ ;  /* 0x0000800018187824 */ /* 0x000fe200078e00ff */
[----:B------:R-:W2:Y:S01]  /*03c0*/  LDG.E.U16.CONSTANT R7, desc[UR4][R26.64] ;  /* 0x000000041a077981 */ /* 0x000ea2000c1e9500 */
[----:B------:R-:W-:-:S04]  /*03d0*/  SHF.R.U32.HI R9, RZ, 0x2, R11 ;  /* 0x00000002ff097819 */ /* 0x000fc8000001160b */
[----:B------:R-:W-:Y:S01]  /*03e0*/  LOP3.LUT R9, R9, R20, R15, 0xfe, !PT ;  /* 0x0000001409097212 */ /* 0x000fe200078efe0f */
[----:B------:R-:W-:Y:S01]  /*03f0*/  IMAD.WIDE R20, R3, 0x2, R26 ;  /* 0x0000000203147825 */ /* 0x000fe200078e021a */
[----:B------:R-:W-:-:S03]  /*0400*/  LOP3.LUT R8, R22, R24, R19, 0xfe, !PT ;  /* 0x0000001816087212 */ /* 0x000fc600078efe13 */
[----:B------:R-:W-:Y:S01]  /*0410*/  IMAD.WIDE R24, R3, 0x2, R20 ;  /* 0x0000000203187825 */ /* 0x000fe200078e0214 */
[----:B------:R-:W-:Y:S01]  /*0420*/  SHF.L.U32 R13, R13, 0x8, RZ ;  /* 0x000000080d0d7819 */ /* 0x000fe200000006ff */
[----:B------:R-:W4:Y:S02]  /*0430*/  LDG.E.U16.CONSTANT R21, desc[UR4][R20.64] ;  /* 0x0000000414157981 */ /* 0x000f24000c1e9500 */
[----:B------:R-:W-:Y:S02]  /*0440*/  IMAD.SHL.U32 R12, R12, 0x8, RZ ;  /* 0x000000080c0c7824 */ /* 0x000fe400078e00ff */
[----:B------:R-:W-:-:S04]  /*0450*/  IMAD.WIDE R28, R3, 0x2, R24 ;  /* 0x00000002031c7825 */ /* 0x000fc800078e0218 */
[----:B------:R-:W-:Y:S01]  /*0460*/  IMAD.SHL.U32 R15, R10, 0x2000000, RZ ;  /* 0x020000000a0f7824 */ /* 0x000fe200078e00ff */
[----:B------:R-:W-:Y:S01]  /*0470*/  LOP3.LUT R9, R13, R12, R9, 0xfe, !PT ;  /* 0x0000000c0d097212 */ /* 0x000fe200078efe09 */
[----:B------:R-:W-:Y:S01]  /*0480*/  IMAD.SHL.U32 R10, R5, 0x2000, RZ ;  /* 0x00002000050a7824 */ /* 0x000fe200078e00ff */
[----:B------:R-:W-:Y:S01]  /*0490*/  SHF.L.U32 R5, R0, 0x12, RZ ;  /* 0x0000001200057819 */ /* 0x000fe200000006ff */
[----:B------:R-:W-:Y:S01]  /*04a0*/  IMAD.WIDE R36, R3, 0x2, R28 ;  /* 0x0000000203247825 */ /* 0x000fe200078e021c */
[----:B------:R-:W-:Y:S01]  /*04b0*/  SHF.R.U32.HI R0, RZ, 0xe, R0 ;  /* 0x0000000eff007819 */ /* 0x000fe20000011600 */
[----:B------:R-:W5:Y:S01]  /*04c0*/  LDG.E.U16.CONSTANT R13, desc[UR4][R24.64] ;  /* 0x00000004180d7981 */ /* 0x000f62000c1e9500 */
[----:B------:R-:W-:Y:S02]  /*04d0*/  LOP3.LUT R9, R5, R10, R9, 0xfe, !PT ;  /* 0x0000000a05097212 */ /* 0x000fe400078efe09 */
[----:B------:R-:W-:Y:S01]  /*04e0*/  SHF.R.U32.HI R5, RZ, 0x9, R4 ;  /* 0x00000009ff057819 */ /* 0x000fe20000011604 */
[----:B------:R-:W-:Y:S01]  /*04f0*/  IMAD.WIDE R30, R3, 0x2, R36 ;  /* 0x00000002031e7825 */ /* 0x000fe200078e0224 */
[----:B------:R-:W-:-:S02]  /*0500*/  SHF.R.U32.HI R10, RZ, 0x4, R2 ;  /* 0x00000004ff0a7819 */ /* 0x000fc40000011602 */
[----:B------:R-:W-:Y:S02]  /*0510*/  SHF.L.U32 R11, R11, 0x1e, RZ ;  /* 0x0000001e0b0b7819 */ /* 0x000fe400000006ff */
[----:B------:R-:W-:Y:S02]  /*0520*/  LOP3.LUT R0, R10, R5, R0, 0xfe, !PT ;  /* 0x000000050a007212 */ /* 0x000fe400078efe00 */
[----:B------:R-:W4:Y:S01]  /*0530*/  LDG.E.U16.CONSTANT R5, desc[UR4][R34.64] ;  /* 0x0000000422057981 */ /* 0x000f22000c1e9500 */
[----:B------:R-:W-:Y:S01]  /*0540*/  IMAD.WIDE R22, R3, 0x2, R30 ;  /* 0x0000000203167825 */ /* 0x000fe200078e021e */
[----:B------:R-:W-:Y:S02]  /*0550*/  LOP3.LUT R8, R11, R15, R8, 0xfe, !PT ;  /* 0x0000000f0b087212 */ /* 0x000fe400078efe08 */
[----:B------:R-:W5:Y:S04]  /*0560*/  LDG.E.U16.CONSTANT R10, desc[UR4][R32.64] ;  /* 0x00000004200a7981 */ /* 0x000f68000c1e9500 */
[----:B------:R0:W5:Y:S02]  /*0570*/  LDG.E.U16.CONSTANT R15, desc[UR4][R16.64] ;  /* 0x00000004100f7981 */ /* 0x000164000c1e9500 */
[----:B0-----:R-:W-:-:S02]  /*0580*/  IMAD.WIDE R16, R3, 0x2, R22 ;  /* 0x0000000203107825 */ /* 0x001fc400078e0216 */
[----:B------:R-:W5:Y:S02]  /*0590*/  LDG.E.U16.CONSTANT R23, desc[UR4][R22.64] ;  /* 0x0000000416177981 */ /* 0x000f64000c1e9500 */
[C---:B------:R-:W-:Y:S02]  /*05a0*/  IMAD.WIDE R34, R3.reuse, 0x2, R16 ;  /* 0x0000000203227825 */ /* 0x040fe400078e0210 */
[----:B------:R0:W5:Y:S04]  /*05b0*/  LDG.E.U16.CONSTANT R12, desc[UR4][R16.64] ;  /* 0x00000004100c7981 */ /* 0x000168000c1e9500 */
[----:B------:R1:W5:Y:S01]  /*05c0*/  LDG.E.U16.CONSTANT R11, desc[UR4][R34.64] ;  /* 0x00000004220b7981 */ /* 0x000362000c1e9500 */
[----:B0-----:R-:W0:Y:S01]  /*05d0*/  LDC.64 R16, c[0x0][0x388] ;  /* 0x0000e200ff107b82 */ /* 0x001e220000000a00 */
[----:B-1----:R-:W-:-:S05]  /*05e0*/  IMAD.WIDE R34, R3, 0x2, R34 ;  /* 0x0000000203227825 */ /* 0x002fca00078e0222 */
[----:B------:R-:W5:Y:S01]  /*05f0*/  LDG.E.U16.CONSTANT R26, desc[UR4][R34.64] ;  /* 0x00000004221a7981 */ /* 0x000f62000c1e9500 */
[----:B------:R-:W-:-:S05]  /*0600*/  IMAD.WIDE R32, R3, 0x2, R34 ;  /* 0x0000000203207825 */ /* 0x000fca00078e0222 */
[----:B------:R-:W5:Y:S01]  /*0610*/  LDG.E.U16.CONSTANT R25, desc[UR4][R32.64] ;  /* 0x0000000420197981 */ /* 0x000f62000c1e9500 */
[----:B------:R-:W-:-:S04]  /*0620*/  IMAD R19, R14, R3, R18 ;  /* 0x000000030e137224 */ /* 0x000fc800078e0212 */
[----:B0-----:R-:W-:Y:S01]  /*0630*/  IMAD.WIDE R16, R19, 0x4, R16 ;  /* 0x0000000413107825 */ /* 0x001fe200078e0210 */
[----:B---3--:R-:W-:Y:S02]  /*0640*/  SHF.L.U32 R6, R6, 0x6, RZ ;  /* 0x0000000606067819 */ /* 0x008fe400000006ff */
[----:B--2---:R-:W-:Y:S01]  /*0650*/  SHF.R.U32.HI R24, RZ, 0xb, R7 ;  /* 0x0000000bff187819 */ /* 0x004fe20000011607 */
[----:B----4-:R-:W-:Y:S02]  /*0660*/  IMAD.SHL.U32 R5, R5, 0x2, RZ ;  /* 0x0000000205057824 */ /* 0x010fe400078e00ff */
[----:B-----5:R-:W-:-:S03]  /*0670*/  IMAD.U32 R10, R10, 0x10000, RZ ;  /* 0x000100000a0a7824 */ /* 0x020fc600078e00ff */
[----:B------:R-:W-:Y:S02]  /*0680*/  LOP3.LUT R0, R6, R5, R0, 0xfe, !PT ;  /* 0x0000000506007212 */ /* 0x000fe400078efe00 */
[----:B------:R-:W-:Y:S02]  /*0690*/  SHF.L.U32 R15, R15, 0xb, RZ ;  /* 0x0000000b0f0f7819 */ /* 0x000fe400000006ff */
[----:B------:R-:W-:Y:S02]  /*06a0*/  SHF.R.U32.HI R5, RZ, 0x6, R21 ;  /* 0x00000006ff057819 */ /* 0x000fe40000011615 */
[----:B------:R-:W-:Y:S02]  /*06b0*/  LOP3.LUT R20, R10, R15, R0, 0xfe, !PT ;  /* 0x0000000f0a147212 */ /* 0x000fe400078efe00 */
[----:B------:R-:W-:Y:S01]  /*06c0*/  SHF.R.U32.HI R0, RZ, 0x1, R13 ;  /* 0x00000001ff007819 */ /* 0x000fe2000001160d */
[----:B------:R0:W2:Y:S03]  /*06d0*/  LDG.E.U16.CONSTANT R10, desc[UR4][R28.64] ;  /* 0x000000041c0a7981 */ /* 0x0000a6000c1e9500 */
[----:B------:R-:W-:-:S02]  /*06e0*/  LOP3.LUT R24, R0, R5, R24, 0xfe, !PT ;  /* 0x0000000500187212 */ /* 0x000fc400078efe18 */
[----:B------:R-:W3:Y:S01]  /*06f0*/  LDG.E.U16.CONSTANT R0, desc[UR4][R36.64] ;  /* 0x0000000424007981 */ /* 0x000ee2000c1e9500 */
[----:B0-----:R-:W-:Y:S01]  /*0700*/  IMAD.WIDE R28, R3, 0x2, R32 ;  /* 0x00000002031c7825 */ /* 0x001fe200078e0220 */
[----:B------:R-:W-:Y:S02]  /*0710*/  SHF.R.U32.HI R6, RZ, 0xd, R23 ;  /* 0x0000000dff067819 */ /* 0x000fe40000011617 */
[----:B------:R-:W-:Y:S02]  /*0720*/  SHF.R.U32.HI R5, RZ, 0x8, R12 ;  /* 0x00000008ff057819 */ /* 0x000fe4000001160c */
[----:B------:R0:W4:Y:S01]  /*0730*/  LDG.E.U16.CONSTANT R22, desc[UR4][R28.64] ;  /* 0x000000041c167981 */ /* 0x000122000c1e9500 */
[----:B------:R-:W-:-:S04]  /*0740*/  SHF.R.U32.HI R15, RZ, 0x3, R11 ;  /* 0x00000003ff0f7819 */ /* 0x000fc8000001160b */
[----:B------:R-:W-:Y:S02]  /*0750*/  LOP3.LUT R6, R15, R5, R6, 0xfe, !PT ;  /* 0x000000050f067212 */ /* 0x000fe400078efe06 */
[----:B------:R1:W5:Y:S01]  /*0760*/  LDG.E.U16.CONSTANT R5, desc[UR4][R30.64] ;  /* 0x000000041e057981 */ /* 0x000362000c1e9500 */
[----:B0-----:R-:W-:-:S05]  /*0770*/  IMAD.WIDE R28, R3, 0x2, R28 ;  /* 0x00000002031c7825 */ /* 0x001fca00078e021c */
[----:B------:R0:W5:Y:S01]  /*0780*/  LDG.E.U16.CONSTANT R27, desc[UR4][R28.64] ;  /* 0x000000041c1b7981 */ /* 0x000162000c1e9500 */
[----:B------:R-:W-:-:S05]  /*0790*/  IMAD.WIDE R14, R3, 0x2, R28 ;  /* 0x00000002030e7825 */ /* 0x000fca00078e021c */
[----:B------:R4:W5:Y:S01]  /*07a0*/  LDG.E.U16.CONSTANT R36, desc[UR4][R14.64] ;  /* 0x000000040e247981 */ /* 0x000962000c1e9500 */
[----:B------:R-:W-:-:S06]  /*07b0*/  IMAD.WIDE R18, R3, 0x2, R14 ;  /* 0x0000000203127825 */ /* 0x000fcc00078e020e */
[----:B------:R5:W5:Y:S01]  /*07c0*/  LDG.E.U16.CONSTANT R18, desc[UR4][R18.64] ;  /* 0x0000000412127981 */ /* 0x000b62000c1e9500 */
[----:B-1----:R-:W-:Y:S01]  /*07d0*/  IMAD.SHL.U32 R31, R26, 0x4, RZ ;  /* 0x000000041a1f7824 */ /* 0x002fe200078e00ff */
[----:B------:R-:W-:Y:S02]  /*07e0*/  SHF.L.U32 R25, R25, 0x7, RZ ;  /* 0x0000000719197819 */ /* 0x000fe400000006ff */
[----:B0-----:R-:W-:Y:S01]  /*07f0*/  SHF.L.U32 R29, R7, 0x15, RZ ;  /* 0x00000015071d7819 */ /* 0x001fe200000006ff */
[----:B------:R-:W-:Y:S01]  /*0800*/  IMAD.SHL.U32 R21, R21, 0x4000000, RZ ;  /* 0x0400000015157824 */ /* 0x000fe200078e00ff */
[----:B------:R-:W-:Y:S01]  /*0810*/  SHF.L.U32 R23, R23, 0x13, RZ ;  /* 0x0000001317177819 */ /* 0x000fe200000006ff */
[----:B------:R-:W-:Y:S01]  /*0820*/  IMAD.SHL.U32 R2, R2, 0x10000000, RZ ;  /* 0x1000000002027824 */ /* 0x000fe200078e00ff */
[----:B------:R-:W-:Y:S01]  /*0830*/  SHF.L.U32 R4, R4, 0x17, RZ ;  /* 0x0000001704047819 */ /* 0x000fe200000006ff */
[----:B------:R-:W-:Y:S01]  /*0840*/  IMAD.SHL.U32 R11, R11, 0x20000000, RZ ;  /* 0x200000000b0b7824 */ /* 0x000fe200078e00ff */
[----:B------:R-:W-:-:S02]  /*0850*/  LOP3.LUT R20, R21, R29, R20, 0xfe, !PT ;  /* 0x0000001d15147212 */ /* 0x000fc400078efe14 */
[----:B------:R-:W-:Y:S02]  /*0860*/  SHF.L.U32 R13, R13, 0x1f, RZ ;  /* 0x0000001f0d0d7819 */ /* 0x000fe400000006ff */
[----:B------:R-:W-:Y:S02]  /*0870*/  LOP3.LUT R9, R2, R4, R9, 0xfe, !PT ;  /* 0x0000000402097212 */ /* 0x000fe400078efe09 */
[----:B------:R-:W-:Y:S01]  /*0880*/  LOP3.LUT R13, R13, R20, RZ, 0xfc, !PT ;  /* 0x000000140d0d7212 */ /* 0x000fe200078efcff */
[----:B------:R-:W-:Y:S01]  /*0890*/  STG.E desc[UR4][R16.64], R8 ;  /* 0x0000000810007986 */ /* 0x000fe2000c101904 */
[----:B--2---:R-:W-:Y:S02]  /*08a0*/  SHF.L.U32 R33, R10, 0x4, RZ ;  /* 0x000000040a217819 */ /* 0x004fe400000006ff */
[----:B---3--:R-:W-:-:S04]  /*08b0*/  SHF.L.U32 R0, R0, 0x9, RZ ;  /* 0x0000000900007819 */ /* 0x008fc800000006ff */
[----:B------:R-:W-:Y:S02]  /*08c0*/  LOP3.LUT R10, R0, R33, R24, 0xfe, !PT ;  /* 0x00000021000a7212 */ /* 0x000fe400078efe18 */
[----:B------:R-:W-:Y:S01]  /*08d0*/  LOP3.LUT R0, R25, R31, R6, 0xfe, !PT ;  /* 0x0000001f19007212 */ /* 0x000fe200078efe06 */
[----:B------:R-:W-:-:S04]  /*08e0*/  IMAD.WIDE R24, R3, 0x4, R16 ;  /* 0x0000000403187825 */ /* 0x000fc800078e0210 */
[----:B----4-:R-:W-:Y:S02]  /*08f0*/  IMAD.SHL.U32 R15, R22, 0x1000, RZ ;  /* 0x00001000160f7824 */ /* 0x010fe400078e00ff */
[----:B------:R-:W-:Y:S01]  /*0900*/  IMAD.WIDE R6, R3, 0x4, R24 ;  /* 0x0000000403067825 */ /* 0x000fe200078e0218 */
[----:B-----5:R-:W-:Y:S02]  /*0910*/  SHF.L.U32 R5, R5, 0xe, RZ ;  /* 0x0000000e05057819 */ /* 0x020fe400000006ff */
[----:B------:R-:W-:Y:S02]  /*0920*/  SHF.L.U32 R27, R27, 0x11, RZ ;  /* 0x000000111b1b7819 */ /* 0x000fe400000006ff */
[----:B------:R-:W-:Y:S02]  /*0930*/  LOP3.LUT R10, R23, R5, R10, 0xfe, !PT ;  /* 0x00000005170a7212 */ /* 0x000fe400078efe0a */
[----:B------:R-:W-:Y:S01]  /*0940*/  LOP3.LUT R0, R27, R15, R0, 0xfe, !PT ;  /* 0x0000000f1b007212 */ /* 0x000fe200078efe00 */
[----:B------:R-:W-:Y:S01]  /*0950*/  IMAD.WIDE R14, R3, 0x4, R6 ;  /* 0x00000004030e7825 */ /* 0x000fe200078e0206 */
[----:B------:R-:W-:-:S02]  /*0960*/  SHF.L.U32 R5, R12, 0x18, RZ ;  /* 0x000000180c057819 */ /* 0x000fc400000006ff */
[----:B------:R-:W-:Y:S02]  /*0970*/  SHF.L.U32 R19, R36, 0x16, RZ ;  /* 0x0000001624137819 */ /* 0x000fe400000006ff */
[----:B------:R-:W-:Y:S02]  /*0980*/  LOP3.LUT R5, R11, R5, R10, 0xfe, !PT ;  /* 0x000000050b057212 */ /* 0x000fe400078efe0a */
[----:B------:R-:W-:Y:S01]  /*0990*/  SHF.L.U32 R18, R18, 0x1b, RZ ;  /* 0x0000001b12127819 */ /* 0x000fe200000006ff */
[----:B------:R-:W-:Y:S01]  /*09a0*/  IMAD.WIDE R2, R3, 0x4, R14 ;  /* 0x0000000403027825 */ /* 0x000fe200078e020e */
[----:B------:R-:W-:Y:S02]  /*09b0*/  STG.E desc[UR4][R24.64], R9 ;  /* 0x0000000918007986 */ /* 0x000fe4000c101904 */
[----:B------:R-:W-:Y:S02]  /*09c0*/  LOP3.LUT R19, R18, R19, R0, 0xfe, !PT ;  /* 0x0000001312137212 */ /* 0x000fe400078efe00 */
[----:B------:R-:W-:Y:S04]  /*09d0*/  STG.E desc[UR4][R6.64], R13 ;  /* 0x0000000d06007986 */ /* 0x000fe8000c101904 */
[----:B------:R-:W-:Y:S04]  /*09e0*/  STG.E desc[UR4][R14.64], R5 ;  /* 0x000000050e007986 */ /* 0x000fe8000c101904 */
[----:B------:R-:W-:Y:S01]  /*09f0*/  STG.E desc[UR4][R2.64], R19 ;  /* 0x0000001302007986 */ /* 0x000fe2000c101904 */
[----:B------:R-:W-:Y:S05]  /*0a00*/  EXIT ;  /* 0x000000000000794d */ /* 0x000fea0003800000 */
.L_x_2:
        /* <DEDUP_REMOVED lines=15> */
.L_x_10:


//--------------------- .text._Z19pack_columns_kernelILi4EEvPKtPjii --------------------------
	.section	.text._Z19pack_columns_kernelILi4EEvPKtPjii,"ax",@progbits
	.align	128
        .global         _Z19pack_columns_kernelILi4EEvPKtPjii
        .type           _Z19pack_columns_kernelILi4EEvPKtPjii,@function
        .size           _Z19pack_columns_kernelILi4EEvPKtPjii,(.L_x_11 - _Z19pack_columns_kernelILi4EEvPKtPjii)
        .other          _Z19pack_columns_kernelILi4EEvPKtPjii,@"STO_CUDA_ENTRY STV_DEFAULT"
_Z19pack_columns_kernelILi4EEvPKtPjii:
.text._Z19pack_columns_kernelILi4EEvPKtPjii:
        /* <DEDUP_REMOVED lines=16> */
[----:B------:R-:W-:-:S05]  /*0100*/  LEA R9, R5, R0, 0x3 ;  /* 0x0000000005097211 */ /* 0x000fca00078e18ff */
[----:B0-----:R-:W-:-:S04]  /*0110*/  IMAD.WIDE R6, R9, 0x2, R6 ;  /* 0x0000000209067825 */ /* 0x001fc800078e0206 */
[C---:B------:R-:W-:Y:S02]  /*0120*/  IMAD.WIDE R8, R3.reuse, 0x2, R6 ;  /* 0x0000000203087825 */ /* 0x040fe400078e0206 */
[----:B-1----:R-:W2:Y:S02]  /*0130*/  LDG.E.U16.CONSTANT R6, desc[UR4][R6.64] ;  /* 0x0000000406067981 */ /* 0x002ea4000c1e9500 */
[C---:B------:R-:W-:Y:S02]  /*0140*/  IMAD.WIDE R10, R3.reuse, 0x2, R8 ;  /* 0x00000002030a7825 */ /* 0x040fe400078e0208 */
[----:B------:R-:W3:Y:S02]  /*0150*/  LDG.E.U16.CONSTANT R8, desc[UR4][R8.64] ;  /* 0x0000000408087981 */ /* 0x000ee4000c1e9500 */
[C---:B------:R-:W-:Y:S02]  /*0160*/  IMAD.WIDE R12, R3.reuse, 0x2, R10 ;  /* 0x00000002030c7825 */ /* 0x040fe400078e020a */
[----:B------:R-:W4:Y:S02]  /*0170*/  LDG.E.U16.CONSTANT R10, desc[UR4][R10.64] ;  /* 0x000000040a0a7981 */ /* 0x000f24000c1e9500 */
[----:B------:R-:W-:-:S02]  /*0180*/  IMAD.WIDE R14, R3, 0x2, R12 ;  /* 0x00000002030e7825 */ /* 0x000fc400078e020c */
[----:B------:R-:W5:Y:S02]  /*0190*/  LDG.E.U16.CONSTANT R12, desc[UR4][R12.64] ;  /* 0x000000040c0c7981 */ /* 0x000f64000c1e9500 */
[C---:B------:R-:W-:Y:S02]  /*01a0*/  IMAD.WIDE R16, R3.reuse, 0x2, R14 ;  /* 0x0000000203107825 */ /* 0x040fe400078e020e */
[----:B------:R-:W5:Y:S02]  /*01b0*/  LDG.E.U16.CONSTANT R14, desc[UR4][R14.64] ;  /* 0x000000040e0e7981 */ /* 0x000f64000c1e9500 */
[C---:B------:R-:W-:Y:S02]  /*01c0*/  IMAD.WIDE R18, R3.reuse, 0x2, R16 ;  /* 0x0000000203127825 */ /* 0x040fe400078e0210 */
[----:B------:R-:W5:Y:S02]  /*01d0*/  LDG.E.U16.CONSTANT R16, desc[UR4][R16.64] ;  /* 0x0000000410107981 */ /* 0x000f64000c1e9500 */
[----:B------:R-:W-:-:S02]  /*01e0*/  IMAD.WIDE R20, R3, 0x2, R18 ;  /* 0x0000000203147825 */ /* 0x000fc400078e0212 */
[----:B------:R-:W5:Y:S01]  /*01f0*/  LDG.E.U16.CONSTANT R4, desc[UR4][R18.64] ;  /* 0x0000000412047981 */ /* 0x000f62000c1e9500 */
[----:B------:R-:W0:Y:S03]  /*0200*/  LDC.64 R2, c[0x0][0x388] ;  /* 0x0000e200ff027b82 */ /* 0x000e260000000a00 */
[----:B------:R-:W5:Y:S01]  /*0210*/  LDG.E.U16.CONSTANT R20, desc[UR4][R20.64] ;  /* 0x0000000414147981 */ /* 0x000f62000c1e9500 */
[----:B---3--:R-:W-:Y:S02]  /*0220*/  SHF.L.U32 R9, R8, 0x4, RZ ;  /* 0x0000000408097819 */ /* 0x008fe400000006ff */
[----:B----4-:R-:W-:-:S04]  /*0230*/  SHF.L.U32 R10, R10, 0x8, RZ ;  /* 0x000000080a0a7819 */ /* 0x010fc800000006ff */
[----:B--2---:R-:W-:Y:S02]  /*0240*/  LOP3.LUT R6, R10, R9, R6, 0xfe, !PT ;  /* 0x000000090a067212 */ /* 0x004fe400078efe06 */
[----:B-----5:R-:W-:Y:S02]  /*0250*/  SHF.L.U32 R7, R12, 0xc, RZ ;  /* 0x0000000c0c077819 */ /* 0x020fe400000006ff */
[----:B------:R-:W-:-:S04]  /*0260*/  SHF.L.U32 R14, R14, 0x10, RZ ;  /* 0x000000100e0e7819 */ /* 0x000fc800000006ff */
[----:B------:R-:W-:Y:S02]  /*0270*/  LOP3.LUT R6, R14, R7, R6, 0xfe, !PT ;  /* 0x000000070e067212 */ /* 0x000fe400078efe06 */
[----:B------:R-:W-:Y:S02]  /*0280*/  SHF.L.U32 R7, R16, 0x14, RZ ;  /* 0x0000001410077819 */ /* 0x000fe400000006ff */
[----:B------:R-:W-:Y:S02]  /*0290*/  IADD3 R9, PT, PT, R0, R5, RZ ;  /* 0x0000000500097210 */ /* 0x000fe40007ffe0ff */
[----:B------:R-:W-:-:S04]  /*02a0*/  SHF.L.U32 R4, R4, 0x18, RZ ;  /* 0x0000001804047819 */ /* 0x000fc800000006ff */
[----:B------:R-:W-:Y:S02]  /*02b0*/  LOP3.LUT R4, R4, R7, R6, 0xfe, !PT ;  /* 0x0000000704047212 */ /* 0x000fe400078efe06 */
[----:B------:R-:W-:Y:S01]  /*02c0*/  SHF.L.U32 R5, R20, 0x1c, RZ ;  /* 0x0000001c14057819 */ /* 0x000fe200000006ff */
[----:B0-----:R-:W-:-:S03]  /*02d0*/  IMAD.WIDE R2, R9, 0x4, R2 ;  /* 0x0000000409027825 */ /* 0x001fc600078e0202 */
[----:B------:R-:W-:-:S05]  /*02e0*/  LOP3.LUT R5, R5, R4, RZ, 0xfc, !PT ;  /* 0x0000000405057212 */ /* 0x000fca00078efcff */
[----:B------:R-:W-:Y:S01]  /*02f0*/  STG.E desc[UR4][R2.64], R5 ;  /* 0x0000000502007986 */ /* 0x000fe2000c101904 */
[----:B------:R-:W-:Y:S05]  /*0300*/  EXIT ;  /* 0x000000000000794d */ /* 0x000fea0003800000 */
.L_x_3:
        /* <DEDUP_REMOVED lines=15> */
.L_x_11:


//--------------------- .text._Z19pack_columns_kernelILi3EEvPKtPjii --------------------------
	.section	.text._Z19pack_columns_kernelILi3EEvPKtPjii,"ax",@progbits
	.align	128
        .global         _Z19pack_columns_kernelILi3EEvPKtPjii
        .type           _Z19pack_columns_kernelILi3EEvPKtPjii,@function
        .size           _Z19pack_columns_kernelILi3EEvPKtPjii,(.L_x_12 - _Z19pack_columns_kernelILi3EEvPKtPjii)
        .other          _Z19pack_columns_kernelILi3EEvPKtPjii,@"STO_CUDA_ENTRY STV_DEFAULT"
_Z19pack_columns_kernelILi3EEvPKtPjii:
.text._Z19pack_columns_kernelILi3EEvPKtPjii:
        /* <DEDUP_REMOVED lines=20> */
[----:B0-----:R-:W-:-:S05]  /*0140*/  IMAD.WIDE R26, R3, 0x2, R26 ;  /* 0x00000002031a7825 */ /* 0x001fca00078e021a */
[----:B-1----:R-:W2:Y:S01]  /*0150*/  LDG.E.U16.CONSTANT R17, desc[UR4][R26.64] ;  /* 0x000000041a117981 */ /* 0x002ea2000c1e9500 */
[----:B------:R-:W-:-:S04]  /*0160*/  IMAD.WIDE R20, R5, 0x2, R26 ;  /* 0x0000000205147825 */ /* 0x000fc800078e021a */
[C---:B------:R-:W-:Y:S02]  /*0170*/  IMAD.WIDE R6, R5.reuse, 0x2, R20 ;  /* 0x0000000205067825 */ /* 0x040fe400078e0214 */
[----:B------:R-:W3:Y:S02]  /*0180*/  LDG.E.U16.CONSTANT R20, desc[UR4][R20.64] ;  /* 0x0000000414147981 */ /* 0x000ee4000c1e9500 */
[C---:B------:R-:W-:Y:S02]  /*0190*/  IMAD.WIDE R12, R5.reuse, 0x2, R6 ;  /* 0x00000002050c7825 */ /* 0x040fe400078e0206 */
[----:B------:R-:W4:Y:S02]  /*01a0*/  LDG.E.U16.CONSTANT R7, desc[UR4][R6.64] ;  /* 0x0000000406077981 */ /* 0x000f24000c1e9500 */
[C---:B------:R-:W-:Y:S02]  /*01b0*/  IMAD.WIDE R14, R5.reuse, 0x2, R12 ;  /* 0x00000002050e7825 */ /* 0x040fe400078e020c */
[----:B------:R-:W5:Y:S02]  /*01c0*/  LDG.E.U16.CONSTANT R12, desc[UR4][R12.64] ;  /* 0x000000040c0c7981 */ /* 0x000f64000c1e9500 */
[----:B------:R-:W-:-:S02]  /*01d0*/  IMAD.WIDE R24, R5, 0x2, R14 ;  /* 0x0000000205187825 */ /* 0x000fc400078e020e */
[----:B------:R0:W5:Y:S02]  /*01e0*/  LDG.E.U16.CONSTANT R16, desc[UR4][R14.64] ;  /* 0x000000040e107981 */ /* 0x000164000c1e9500 */
[C---:B------:R-:W-:Y:S02]  /*01f0*/  IMAD.WIDE R22, R5.reuse, 0x2, R24 ;  /* 0x0000000205167825 */ /* 0x040fe400078e0218 */
[----:B------:R-:W5:Y:S02]  /*0200*/  LDG.E.U16.CONSTANT R24, desc[UR4][R24.64] ;  /* 0x0000000418187981 */ /* 0x000f64000c1e9500 */
[C---:B------:R-:W-:Y:S02]  /*0210*/  IMAD.WIDE R10, R5.reuse, 0x2, R22 ;  /* 0x00000002050a7825 */ /* 0x040fe400078e0216 */
[----:B------:R-:W5:Y:S04]  /*0220*/  LDG.E.U16.CONSTANT R28, desc[UR4][R22.64] ;  /* 0x00000004161c7981 */ /* 0x000f68000c1e9500 */
[----:B------:R-:W5:Y:S01]  /*0230*/  LDG.E.U16.CONSTANT R6, desc[UR4][R10.64] ;  /* 0x000000040a067981 */ /* 0x000f62000c1e9500 */
[----:B------:R-:W-:-:S05]  /*0240*/  IMAD.WIDE R8, R5, 0x2, R10 ;  /* 0x0000000205087825 */ /* 0x000fca00078e020a */
[----:B------:R1:W5:Y:S01]  /*0250*/  LDG.E.U16.CONSTANT R13, desc[UR4][R8.64] ;  /* 0x00000004080d7981 */ /* 0x000362000c1e9500 */
[----:B0-----:R-:W-:-:S05]  /*0260*/  IMAD.WIDE R14, R5, 0x2, R8 ;  /* 0x00000002050e7825 */ /* 0x001fca00078e0208 */
[----:B------:R-:W5:Y:S01]  /*0270*/  LDG.E.U16.CONSTANT R4, desc[UR4][R14.64] ;  /* 0x000000040e047981 */ /* 0x000f62000c1e9500 */
[----:B------:R-:W-:-:S05]  /*0280*/  IMAD.WIDE R18, R5, 0x2, R14 ;  /* 0x0000000205127825 */ /* 0x000fca00078e020e */
[----:B------:R0:W5:Y:S01]  /*0290*/  LDG.E.U16.CONSTANT R3, desc[UR4][R18.64] ;  /* 0x0000000412037981 */ /* 0x000162000c1e9500 */
[----:B-1----:R-:W-:-:S05]  /*02a0*/  IMAD.WIDE R8, R5, 0x2, R18 ;  /* 0x0000000205087825 */ /* 0x002fca00078e0212 */
[----:B------:R1:W5:Y:S01]  /*02b0*/  LDG.E.U16.CONSTANT R29, desc[UR4][R8.64] ;  /* 0x00000004081d7981 */ /* 0x000362000c1e9500 */
[----:B------:R-:W-:-:S05]  /*02c0*/  IMAD.WIDE R26, R5, 0x2, R8 ;  /* 0x00000002051a7825 */ /* 0x000fca00078e0208 */
[----:B------:R-:W5:Y:S01]  /*02d0*/  LDG.E.U16.CONSTANT R14, desc[UR4][R26.64] ;  /* 0x000000041a0e7981 */ /* 0x000f62000c1e9500 */
[----:B------:R-:W-:-:S04]  /*02e0*/  IMAD.WIDE R10, R5, 0x2, R26 ;  /* 0x00000002050a7825 */ /* 0x000fc800078e021a */
[C---:B------:R-:W-:Y:S02]  /*02f0*/  IMAD.WIDE R22, R5.reuse, 0x2, R10 ;  /* 0x0000000205167825 */ /* 0x040fe400078e020a */
[----:B------:R-:W5:Y:S02]  /*0300*/  LDG.E.U16.CONSTANT R10, desc[UR4][R10.64] ;  /* 0x000000040a0a7981 */ /* 0x000f64000c1e9500 */
[C---:B0-----:R-:W-:Y:S02]  /*0310*/  IMAD.WIDE R18, R5.reuse, 0x2, R22 ;  /* 0x0000000205127825 */ /* 0x041fe400078e0216 */
[----:B------:R3:W5:Y:S02]  /*0320*/  LDG.E.U16.CONSTANT R15, desc[UR4][R22.64] ;  /* 0x00000004160f7981 */ /* 0x000764000c1e9500 */
[----:B-1----:R-:W-:-:S04]  /*0330*/  IMAD.WIDE R8, R5, 0x2, R18 ;  /* 0x0000000205087825 */ /* 0x002fc800078e0212 */
[----:B---3--:R-:W-:Y:S02]  /*0340*/  IMAD.SHL.U32 R22, R20, 0x8, RZ ;  /* 0x0000000814167824 */ /* 0x008fe400078e00ff */
[----:B------:R-:W-:Y:S02]  /*0350*/  IMAD.WIDE R20, R5, 0x2, R8 ;  /* 0x0000000205147825 */ /* 0x000fe400078e0208 */
[----:B------:R-:W3:Y:S01]  /*0360*/  LDG.E.U16.CONSTANT R8, desc[UR4][R8.64] ;  /* 0x0000000408087981 */ /* 0x000ee2000c1e9500 */
[----:B----4-:R-:W-:-:S03]  /*0370*/  SHF.L.U32 R11, R7, 0x6, RZ ;  /* 0x00000006070b7819 */ /* 0x010fc600000006ff */
[----:B------:R0:W4:Y:S01]  /*0380*/  LDG.E.U16.CONSTANT R7, desc[UR4][R18.64] ;  /* 0x0000000412077981 */ /* 0x000122000c1e9500 */
[----:B--2---:R-:W-:Y:S01]  /*0390*/  LOP3.LUT R26, R11, R22, R17, 0xfe, !PT ;  /* 0x000000160b1a7212 */ /* 0x004fe200078efe11 */
[----:B-----5:R-:W-:Y:S02]  /*03a0*/  IMAD.SHL.U32 R12, R12, 0x200, RZ ;  /* 0x000002000c0c7824 */ /* 0x020fe400078e00ff */
[----:B------:R1:W2:Y:S01]  /*03b0*/  LDG.E.U16.CONSTANT R27, desc[UR4][R20.64] ;  /* 0x00000004141b7981 */ /* 0x0002a2000c1e9500 */
[----:B------:R-:W-:Y:S01]  /*03c0*/  SHF.L.U32 R11, R16, 0xc, RZ ;  /* 0x0000000c100b7819 */ /* 0x000fe200000006ff */
[----:B------:R-:W-:-:S03]  /*03d0*/  IMAD.WIDE R16, R5, 0x2, R20 ;  /* 0x0000000205107825 */ /* 0x000fc600078e0214 */
[----:B------:R-:W-:Y:S02]  /*03e0*/  LOP3.LUT R22, R11, R12, R26, 0xfe, !PT ;  /* 0x0000000c0b167212 */ /* 0x000fe400078efe1a */
[----:B------:R-:W5:Y:S01]  /*03f0*/  LDG.E.U16.CONSTANT R26, desc[UR4][R16.64] ;  /* 0x00000004101a7981 */ /* 0x000f62000c1e9500 */
[----:B0-----:R-:W-:Y:S01]  /*0400*/  IMAD.WIDE R18, R5, 0x2, R16 ;  /* 0x0000000205127825 */ /* 0x001fe200078e0210 */
[----:B------:R-:W-:Y:S02]  /*0410*/  SHF.R.U32.HI R11, RZ, 0xe, R28 ;  /* 0x0000000eff0b7819 */ /* 0x000fe4000001161c */
[----:B------:R-:W-:Y:S02]  /*0420*/  SHF.R.U32.HI R12, RZ, 0xb, R6 ;  /* 0x0000000bff0c7819 */ /* 0x000fe40000011606 */
[----:B------:R-:W-:-:S04]  /*0430*/  SHF.R.U32.HI R23, RZ, 0x8, R13 ;  /* 0x00000008ff177819 */ /* 0x000fc8000001160d */
[----:B------:R-:W-:Y:S02]  /*0440*/  LOP3.LUT R23, R23, R12, R11, 0xfe, !PT ;  /* 0x0000000c17177212 */ /* 0x000fe400078efe0b */
[----:B------:R0:W5:Y:S01]  /*0450*/  LDG.E.U16.CONSTANT R12, desc[UR4][R18.64] ;  /* 0x00000004120c7981 */ /* 0x000162000c1e9500 */
[----:B------:R-:W-:Y:S02]  /*0460*/  SHF.R.U32.HI R11, RZ, 0x5, R4 ;  /* 0x00000005ff0b7819 */ /* 0x000fe40000011604 */
[----:B-1----:R-:W-:Y:S01]  /*0470*/  SHF.R.U32.HI R20, RZ, 0x2, R3 ;  /* 0x00000002ff147819 */ /* 0x002fe20000011603 */
[----:B0-----:R-:W-:-:S03]  /*0480*/  IMAD.WIDE R18, R5, 0x2, R18 ;  /* 0x0000000205127825 */ /* 0x001fc600078e0212 */
[----:B------:R-:W-:Y:S02]  /*0490*/  LOP3.LUT R23, R20, R11, R23, 0xfe, !PT ;  /* 0x0000000b14177212 */ /* 0x000fe400078efe17 */
[----:B------:R0:W5:Y:S01]  /*04a0*/  LDG.E.U16.CONSTANT R11, desc[UR4][R18.64] ;  /* 0x00000004120b7981 */ /* 0x000162000c1e9500 */
[----:B------:R-:W-:-:S05]  /*04b0*/  IMAD.WIDE R20, R5, 0x2, R18 ;  /* 0x0000000205147825 */ /* 0x000fca00078e0212 */
[----:B------:R1:W5:Y:S01]  /*04c0*/  LDG.E.U16.CONSTANT R9, desc[UR4][R20.64] ;  /* 0x0000000414097981 */ /* 0x000362000c1e9500 */
[----:B------:R-:W-:-:S04]  /*04d0*/  IMAD.WIDE R16, R5, 0x2, R20 ;  /* 0x0000000205107825 */ /* 0x000fc800078e0214 */
[----:B0-----:R-:W-:Y:S01]  /*04e0*/  IMAD.WIDE R18, R5, 0x2, R16 ;  /* 0x0000000205127825 */ /* 0x001fe200078e0210 */
[----:B-1----:R-:W-:Y:S02]  /*04f0*/  SHF.L.U32 R20, R14, 0x4, RZ ;  /* 0x000000040e147819 */ /* 0x002fe400000006ff */
[----:B------:R-:W5:Y:S04]  /*0500*/  LDG.E.U16.CONSTANT R14, desc[UR4][R16.64] ;  /* 0x00000004100e7981 */ /* 0x000f68000c1e9500 */
[----:B------:R0:W5:Y:S01]  /*0510*/  LDG.E.U16.CONSTANT R16, desc[UR4][R18.64] ;  /* 0x0000000412107981 */ /* 0x000162000c1e9500 */
[----:B------:R-:W-:Y:S01]  /*0520*/  IMAD.SHL.U32 R29, R29, 0x2, RZ ;  /* 0x000000021d1d7824 */ /* 0x000fe200078e00ff */
[----:B------:R-:W-:Y:S01]  /*0530*/  SHF.L.U32 R15, R15, 0xa, RZ ;  /* 0x0000000a0f0f7819 */ /* 0x000fe200000006ff */
[----:B------:R-:W-:-:S03]  /*0540*/  IMAD.SHL.U32 R10, R10, 0x80, RZ ;  /* 0x000000800a0a7824 */ /* 0x000fc600078e00ff */
[----:B------:R-:W-:Y:S01]  /*0550*/  LOP3.LUT R23, R20, R29, R23, 0xfe, !PT ;  /* 0x0000001d14177212 */ /* 0x000fe200078efe17 */
[----:B0-----:R-:W-:-:S03]  /*0560*/  IMAD.WIDE R18, R5, 0x2, R18 ;  /* 0x0000000205127825 */ /* 0x001fc600078e0212 */
[----:B------:R-:W-:Y:S01]  /*0570*/  LOP3.LUT R10, R15, R10, R23, 0xfe, !PT ;  /* 0x0000000a0f0a7212 */ /* 0x000fe200078efe17 */
[----:B------:R-:W-:Y:S01]  /*0580*/  IMAD.WIDE R20, R5, 0x2, R18 ;  /* 0x0000000205147825 */ /* 0x000fe200078e0212 */
[----:B---3--:R-:W-:-:S03]  /*0590*/  SHF.L.U32 R8, R8, 0x10, RZ ;  /* 0x0000001008087819 */ /* 0x008fc600000006ff */
[----:B----4-:R-:W-:Y:S02]  /*05a0*/  IMAD.SHL.U32 R15, R7, 0x2000, RZ ;  /* 0x00002000070f7824 */ /* 0x010fe400078e00ff */
[----:B------:R-:W3:Y:S03]  /*05b0*/  LDG.E.U16.CONSTANT R7, desc[UR4][R18.64] ;  /* 0x0000000412077981 */ /* 0x000ee6000c1e9500 */
[----:B------:R-:W-:Y:S02]  /*05c0*/  LOP3.LUT R10, R8, R15, R10, 0xfe, !PT ;  /* 0x0000000f080a7212 */ /* 0x000fe400078efe0a */
[----:B------:R0:W4:Y:S01]  /*05d0*/  LDG.E.U16.CONSTANT R8, desc[UR4][R20.64] ;  /* 0x0000000414087981 */ /* 0x000122000c1e9500 */
[----:B--2---:R-:W-:Y:S02]  /*05e0*/  SHF.R.U32.HI R15, RZ, 0xd, R27 ;  /* 0x0000000dff0f7819 */ /* 0x004fe4000001161b */
[----:B-----5:R-:W-:Y:S01]  /*05f0*/  SHF.R.U32.HI R17, RZ, 0xa, R26 ;  /* 0x0000000aff117819 */ /* 0x020fe2000001161a */
[----:B0-----:R-:W-:-:S05]  /*0600*/  IMAD.WIDE R20, R5, 0x2, R20 ;  /* 0x0000000205147825 */ /* 0x001fca00078e0214 */
[----:B------:R-:W2:Y:S01]  /*0610*/  LDG.E.U16.CONSTANT R25, desc[UR4][R20.64] ;  /* 0x0000000414197981 */ /* 0x000ea2000c1e9500 */
[----:B------:R-:W-:Y:S01]  /*0620*/  IMAD.WIDE R18, R5, 0x2, R20 ;  /* 0x0000000205127825 */ /* 0x000fe200078e0214 */
[----:B------:R-:W-:-:S04]  /*0630*/  SHF.R.U32.HI R23, RZ, 0x7, R12 ;  /* 0x00000007ff177819 */ /* 0x000fc8000001160c */
[----:B------:R-:W-:Y:S02]  /*0640*/  LOP3.LUT R15, R23, R17, R15, 0xfe, !PT ;  /* 0x00000011170f7212 */ /* 0x000fe400078efe0f */
[----:B------:R0:W5:Y:S01]  /*0650*/  LDG.E.U16.CONSTANT R23, desc[UR4][R18.64] ;  /* 0x0000000412177981 */ /* 0x000162000c1e9500 */
[----:B------:R-:W-:Y:S02]  /*0660*/  SHF.R.U32.HI R29, RZ, 0x4, R11 ;  /* 0x00000004ff1d7819 */ /* 0x000fe4000001160b */
[----:B------:R-:W-:-:S04]  /*0670*/  SHF.R.U32.HI R17, RZ, 0x1, R9 ;  /* 0x00000001ff117819 */ /* 0x000fc80000011609 */
[----:B------:R-:W-:Y:S01]  /*0680*/  LOP3.LUT R29, R17, R29, R15, 0xfe, !PT ;  /* 0x0000001d111d7212 */ /* 0x000fe200078efe0f */
[----:B------:R-:W-:Y:S02]  /*0690*/  IMAD.SHL.U32 R17, R14, 0x4, RZ ;  /* 0x000000040e117824 */ /* 0x000fe400078e00ff */
[----:B------:R-:W-:Y:S01]  /*06a0*/  IMAD.WIDE R14, R5, 0x2, R18 ;  /* 0x00000002050e7825 */ /* 0x000fe200078e0212 */
[----:B------:R-:W-:-:S04]  /*06b0*/  SHF.L.U32 R16, R16, 0x5, RZ ;  /* 0x0000000510107819 */ /* 0x000fc800000006ff */
[----:B------:R-:W-:Y:S01]  /*06c0*/  LOP3.LUT R29, R16, R17, R29, 0xfe, !PT ;  /* 0x00000011101d7212 */ /* 0x000fe200078efe1d */
[C---:B------:R-:W-:Y:S02]  /*06d0*/  IMAD.WIDE R16, R5.reuse, 0x2, R14 ;  /* 0x0000000205107825 */ /* 0x040fe400078e020e */
[----:B------:R-:W5:Y:S02]  /*06e0*/  LDG.E.U16.CONSTANT R15, desc[UR4][R14.64] ;  /* 0x000000040e0f7981 */ /* 0x000f64000c1e9500 */
[----:B0-----:R-:W-:-:S04]  /*06f0*/  IMAD.WIDE R18, R5, 0x2, R16 ;  /* 0x0000000205127825 */ /* 0x001fc800078e0210 */
[----:B------:R-:W-:Y:S01]  /*0700*/  IMAD.WIDE R20, R5, 0x2, R18 ;  /* 0x0000000205147825 */ /* 0x000fe200078e0212 */
[----:B------:R-:W5:Y:S05]  /*0710*/  LDG.E.U16.CONSTANT R14, desc[UR4][R16.64] ;  /* 0x00000004100e7981 */ /* 0x000f6a000c1e9500 */
[----:B------:R-:W5:Y:S04]  /*0720*/  LDG.E.U16.CONSTANT R20, desc[UR4][R20.64] ;  /* 0x0000000414147981 */ /* 0x000f68000c1e9500 */
[----:B------:R0:W5:Y:S02]  /*0730*/  LDG.E.U16.CONSTANT R16, desc[UR4][R18.64] ;  /* 0x0000000412107981 */ /* 0x000164000c1e9500 */
[----:B0-----:R-:W0:Y:S01]  /*0740*/  LDC.64 R18, c[0x0][0x388] ;  /* 0x0000e200ff127b82 */ /* 0x001e220000000a00 */
[----:B------:R-:W-:Y:S01]  /*0750*/  SHF.L.U32 R24, R24, 0xf, RZ ;  /* 0x0000000f18187819 */ /* 0x000fe200000006ff */
[----:B------:R-:W-:Y:S01]  /*0760*/  IMAD.SHL.U32 R27, R27, 0x80000, RZ ;  /* 0x000800001b1b7824 */ /* 0x000fe200078e00ff */
[----:B------:R-:W-:-:S02]  /*0770*/  SHF.L.U32 R17, R28, 0x12, RZ ;  /* 0x000000121c117819 */ /* 0x000fc400000006ff */
[----:B------:R-:W-:Y:S02]  /*0780*/  SHF.L.U32 R26, R26, 0x16, RZ ;  /* 0x000000161a1a7819 */ /* 0x000fe400000006ff */
[----:B------:R-:W-:Y:S01]  /*0790*/  LOP3.LUT R22, R17, R24, R22, 0xfe, !PT ;  /* 0x0000001811167212 */ /* 0x000fe200078efe16 */
[----:B------:R-:W-:Y:S01]  /*07a0*/  IMAD.SHL.U32 R17, R12, 0x2000000, RZ ;  /* 0x020000000c117824 */ /* 0x000fe200078e00ff */
[----:B------:R-:W-:Y:S02]  /*07b0*/  SHF.L.U32 R13, R13, 0x18, RZ ;  /* 0x000000180d0d7819 */ /* 0x000fe400000006ff */
[----:B------:R-:W-:Y:S02]  /*07c0*/  LOP3.LUT R10, R26, R27, R10, 0xfe, !PT ;  /* 0x0000001b1a0a7212 */ /* 0x000fe400078efe0a */
[----:B------:R-:W-:Y:S01]  /*07d0*/  SHF.L.U32 R11, R11, 0x1c, RZ ;  /* 0x0000001c0b0b7819 */ /* 0x000fe200000006ff */
[----:B------:R-:W-:Y:S01]  /*07e0*/  IMAD.U32 R9, R9, -0x80000000, RZ ;  /* 0x8000000009097824 */ /* 0x000fe200078e00ff */
[----:B------:R-:W-:-:S02]  /*07f0*/  SHF.L.U32 R4, R4, 0x1b, RZ ;  /* 0x0000001b04047819 */ /* 0x000fc400000006ff */
[----:B------:R-:W-:Y:S02]  /*0800*/  SHF.L.U32 R3, R3, 0x1e, RZ ;  /* 0x0000001e03037819 */ /* 0x000fe400000006ff */
[----:B------:R-:W-:-:S04]  /*0810*/  LOP3.LUT R10, R11, R17, R10, 0xfe, !PT ;  /* 0x000000110b0a7212 */ /* 0x000fc800078efe0a */
[----:B------:R-:W-:Y:S02]  /*0820*/  LOP3.LUT R9, R9, R10, RZ, 0xfc, !PT ;  /* 0x0000000a09097212 */ /* 0x000fe400078efcff */
[----:B---3--:R-:W-:Y:S01]  /*0830*/  SHF.L.U32 R7, R7, 0x8, RZ ;  /* 0x0000000807077819 */ /* 0x008fe200000006ff */
[----:B----4-:R-:W-:-:S05]  /*0840*/  IMAD.SHL.U32 R8, R8, 0x800, RZ ;  /* 0x0000080008087824 */ /* 0x010fca00078e00ff */
[----:B------:R-:W-:Y:S01]  /*0850*/  LOP3.LUT R29, R8, R7, R29, 0xfe, !PT ;  /* 0x00000007081d7212 */ /* 0x000fe200078efe1d */
[----:B------:R-:W-:-:S04]  /*0860*/  IMAD R7, R0, R5, R2 ;  /* 0x0000000500077224 */ /* 0x000fc800078e0202 */
[----:B0-----:R-:W-:Y:S01]  /*0870*/  IMAD.WIDE R18, R7, 0x4, R18 ;  /* 0x0000000407127825 */ /* 0x001fe200078e0212 */
[----:B------:R-:W-:Y:S02]  /*0880*/  SHF.L.U32 R7, R6, 0x15, RZ ;  /* 0x0000001506077819 */ /* 0x000fe400000006ff */
[----:B--2---:R-:W-:Y:S02]  /*0890*/  SHF.L.U32 R0, R25, 0xe, RZ ;  /* 0x0000000e19007819 */ /* 0x004fe400000006ff */
[----:B------:R-:W-:Y:S01]  /*08a0*/  LOP3.LUT R13, R13, R7, R22, 0xfe, !PT ;  /* 0x000000070d0d7212 */ /* 0x000fe200078efe16 */
[----:B------:R-:W-:-:S03]  /*08b0*/  IMAD.WIDE R6, R5, 0x4, R18 ;  /* 0x0000000405067825 */ /* 0x000fc600078e0212 */
[----:B------:R-:W-:Y:S01]  /*08c0*/  LOP3.LUT R13, R3, R4, R13, 0xfe, !PT ;  /* 0x00000004030d7212 */ /* 0x000fe200078efe0d */
[----:B-----5:R-:W-:-:S05]  /*08d0*/  IMAD.SHL.U32 R23, R23, 0x20000, RZ ;  /* 0x0002000017177824 */ /* 0x020fca00078e00ff */
[----:B------:R-:W-:Y:S01]  /*08e0*/  LOP3.LUT R0, R23, R0, R29, 0xfe, !PT ;  /* 0x0000000017007212 */ /* 0x000fe200078efe1d */
[----:B------:R-:W-:Y:S01]  /*08f0*/  IMAD.WIDE R2, R5, 0x4, R6 ;  /* 0x0000000405027825 */ /* 0x000fe200078e0206 */
[----:B------:R-:W-:Y:S04]  /*0900*/  STG.E desc[UR4][R18.64], R13 ;  /* 0x0000000d12007986 */ /* 0x000fe8000c101904 */
[----:B------:R-:W-:Y:S01]  /*0910*/  STG.E desc[UR4][R6.64], R9 ;  /* 0x0000000906007986 */ /* 0x000fe2000c101904 */
[----:B------:R-:W-:Y:S01]  /*0920*/  SHF.L.U32 R15, R15, 0x14, RZ ;  /* 0x000000140f0f7819 */ /* 0x000fe200000006ff */
[----:B------:R-:W-:-:S05]  /*0930*/  IMAD.SHL.U32 R14, R14, 0x800000, RZ ;  /* 0x008000000e0e7824 */ /* 0x000fca00078e00ff */
[----:B------:R-:W-:Y:S02]  /*0940*/  LOP3.LUT R0, R14, R15, R0, 0xfe, !PT ;  /* 0x0000000f0e007212 */ /* 0x000fe400078efe00 */
[----:B------:R-:W-:Y:S02]  /*0950*/  SHF.L.U32 R20, R20, 0x1d, RZ ;  /* 0x0000001d14147819 */ /* 0x000fe400000006ff */
[----:B------:R-:W-:-:S04]  /*0960*/  SHF.L.U32 R11, R16, 0x1a, RZ ;  /* 0x0000001a100b7819 */ /* 0x000fc800000006ff */
[----:B------:R-:W-:-:S05]  /*0970*/  LOP3.LUT R11, R20, R11, R0, 0xfe, !PT ;  /* 0x0000000b140b7212 */ /* 0x000fca00078efe00 */
[----:B------:R-:W-:Y:S01]  /*0980*/  STG.E desc[UR4][R2.64], R11 ;  /* 0x0000000b02007986 */ /* 0x000fe2000c101904 */
[----:B------:R-:W-:Y:S05]  /*0990*/  EXIT ;  /* 0x000000000000794d */ /* 0x000fea0003800000 */
.L_x_4:
        /* <DEDUP_REMOVED lines=14> */
.L_x_12:


//--------------------- .text._Z19pack_columns_kernelILi2EEvPKtPjii --------------------------
	.section	.text._Z19pack_columns_kernelILi2EEvPKtPjii,"ax",@progbits
	.align	128
        .global         _Z19pack_columns_kernelILi2EEvPKtPjii
        .type           _Z19pack_columns_kernelILi2EEvPKtPjii,@function
        .size           _Z19pack_columns_kernelILi2EEvPKtPjii,(.L_x_13 - _Z19pack_columns_kernelILi2EEvPKtPjii)
        .other          _Z19pack_columns_kernelILi2EEvPKtPjii,@"STO_CUDA_ENTRY STV_DEFAULT"
_Z19pack_columns_kernelILi2EEvPKtPjii:
.text._Z19pack_columns_kernelILi2EEvPKtPjii:
        /* <DEDUP_REMOVED lines=17> */
[----:B0-----:R-:W-:-:S05]  /*0110*/  IMAD.WIDE R6, R5, 0x2, R6 ;  /* 0x0000000205067825 */ /* 0x001fca00078e0206 */
[----:B-1----:R0:W2:Y:S01]  /*0120*/  LDG.E.U16.CONSTANT R21, desc[UR4][R6.64] ;  /* 0x0000000406157981 */ /* 0x0020a2000c1e9500 */
[----:B------:R-:W-:-:S05]  /*0130*/  IMAD.WIDE R16, R3, 0x2, R6 ;  /* 0x0000000203107825 */ /* 0x000fca00078e0206 */
[----:B------:R1:W3:Y:S01]  /*0140*/  LDG.E.U16.CONSTANT R0, desc[UR4][R16.64] ;  /* 0x0000000410007981 */ /* 0x0002e2000c1e9500 */
[----:B------:R-:W-:-:S04]  /*0150*/  IMAD.WIDE R22, R3, 0x2, R16 ;  /* 0x0000000203167825 */ /* 0x000fc800078e0210 */
[C---:B------:R-:W-:Y:S02]  /*0160*/  IMAD.WIDE R24, R3.reuse, 0x2, R22 ;  /* 0x0000000203187825 */ /* 0x040fe400078e0216 */
[----:B------:R-:W4:Y:S02]  /*0170*/  LDG.E.U16.CONSTANT R22, desc[UR4][R22.64] ;  /* 0x0000000416167981 */ /* 0x000f24000c1e9500 */
[C---:B------:R-:W-:Y:S02]  /*0180*/  IMAD.WIDE R28, R3.reuse, 0x2, R24 ;  /* 0x00000002031c7825 */ /* 0x040fe400078e0218 */
[----:B------:R5:W2:Y:S04]  /*0190*/  LDG.E.U16.CONSTANT R18, desc[UR4][R24.64] ;  /* 0x0000000418127981 */ /* 0x000aa8000c1e9500 */
[----:B------:R5:W2:Y:S01]  /*01a0*/  LDG.E.U16.CONSTANT R20, desc[UR4][R28.64] ;  /* 0x000000041c147981 */ /* 0x000aa2000c1e9500 */
[----:B------:R-:W-:-:S04]  /*01b0*/  IMAD.WIDE R26, R3, 0x2, R28 ;  /* 0x00000002031a7825 */ /* 0x000fc800078e021c */
[C---:B------:R-:W-:Y:S02]  /*01c0*/  IMAD.WIDE R14, R3.reuse, 0x2, R26 ;  /* 0x00000002030e7825 */ /* 0x040fe400078e021a */
[----:B------:R-:W2:Y:S02]  /*01d0*/  LDG.E.U16.CONSTANT R26, desc[UR4][R26.64] ;  /* 0x000000041a1a7981 */ /* 0x000ea4000c1e9500 */
[C---:B------:R-:W-:Y:S02]  /*01e0*/  IMAD.WIDE R10, R3.reuse, 0x2, R14 ;  /* 0x00000002030a7825 */ /* 0x040fe400078e020e */
[----:B------:R-:W2:Y:S02]  /*01f0*/  LDG.E.U16.CONSTANT R14, desc[UR4][R14.64] ;  /* 0x000000040e0e7981 */ /* 0x000ea4000c1e9500 */
[C---:B------:R-:W-:Y:S02]  /*0200*/  IMAD.WIDE R12, R3.reuse, 0x2, R10 ;  /* 0x00000002030c7825 */ /* 0x040fe400078e020a */
[----:B------:R-:W2:Y:S02]  /*0210*/  LDG.E.U16.CONSTANT R10, desc[UR4][R10.64] ;  /* 0x000000040a0a7981 */ /* 0x000ea4000c1e9500 */
[----:B------:R-:W-:-:S02]  /*0220*/  IMAD.WIDE R4, R3, 0x2, R12 ;  /* 0x0000000203047825 */ /* 0x000fc400078e020c */
[----:B------:R-:W2:Y:S02]  /*0230*/  LDG.E.U16.CONSTANT R12, desc[UR4][R12.64] ;  /* 0x000000040c0c7981 */ /* 0x000ea4000c1e9500 */
[C---:B0-----:R-:W-:Y:S02]  /*0240*/  IMAD.WIDE R6, R3.reuse, 0x2, R4 ;  /* 0x0000000203067825 */ /* 0x041fe400078e0204 */
[----:B------:R-:W2:Y:S02]  /*0250*/  LDG.E.U16.CONSTANT R4, desc[UR4][R4.64] ;  /* 0x0000000404047981 */ /* 0x000ea4000c1e9500 */
[C---:B------:R-:W-:Y:S02]  /*0260*/  IMAD.WIDE R8, R3.reuse, 0x2, R6 ;  /* 0x0000000203087825 */ /* 0x040fe400078e0206 */
[----:B------:R-:W2:Y:S02]  /*0270*/  LDG.E.U16.CONSTANT R6, desc[UR4][R6.64] ;  /* 0x0000000406067981 */ /* 0x000ea4000c1e9500 */
[----:B-1----:R-:W-:-:S02]  /*0280*/  IMAD.WIDE R16, R3, 0x2, R8 ;  /* 0x0000000203107825 */ /* 0x002fc400078e0208 */
[----:B------:R-:W2:Y:S02]  /*0290*/  LDG.E.U16.CONSTANT R8, desc[UR4][R8.64] ;  /* 0x0000000408087981 */ /* 0x000ea4000c1e9500 */
[C---:B-----5:R-:W-:Y:S02]  /*02a0*/  IMAD.WIDE R24, R3.reuse, 0x2, R16 ;  /* 0x0000000203187825 */ /* 0x060fe400078e0210 */
[----:B------:R-:W5:Y:S02]  /*02b0*/  LDG.E.U16.CONSTANT R16, desc[UR4][R16.64] ;  /* 0x0000000410107981 */ /* 0x000f64000c1e9500 */
[C---:B------:R-:W-:Y:S02]  /*02c0*/  IMAD.WIDE R28, R3.reuse, 0x2, R24 ;  /* 0x00000002031c7825 */ /* 0x040fe400078e0218 */
[----:B------:R-:W5:Y:S04]  /*02d0*/  LDG.E.U16.CONSTANT R24, desc[UR4][R24.64] ;  /* 0x0000000418187981 */ /* 0x000f68000c1e9500 */
[----:B------:R0:W5:Y:S02]  /*02e0*/  LDG.E.U16.CONSTANT R15, desc[UR4][R28.64] ;  /* 0x000000041c0f7981 */ /* 0x000164000c1e9500 */
[----:B0-----:R-:W-:-:S05]  /*02f0*/  IMAD.WIDE R28, R3, 0x2, R28 ;  /* 0x00000002031c7825 */ /* 0x001fca00078e021c */
[----:B------:R-:W5:Y:S01]  /*0300*/  LDG.E.U16.CONSTANT R3, desc[UR4][R28.64] ;  /* 0x000000041c037981 */ /* 0x000f62000c1e9500 */
[----:B------:R-:W-:Y:S02]  /*0310*/  IADD3 R19, PT, PT, R19, R2, RZ ;  /* 0x0000000213137210 */ /* 0x000fe40007ffe0ff */
[----:B---3--:R-:W-:Y:S02]  /*0320*/  SHF.L.U32 R0, R0, 0x2, RZ ;  /* 0x0000000200007819 */ /* 0x008fe400000006ff */
[----:B----4-:R-:W-:-:S04]  /*0330*/  SHF.L.U32 R22, R22, 0x4, RZ ;  /* 0x0000000416167819 */ /* 0x010fc800000006ff */
[----:B--2---:R-:W-:Y:S02]  /*0340*/  LOP3.LUT R0, R22, R0, R21, 0xfe, !PT ;  /* 0x0000000016007212 */ /* 0x004fe400078efe15 */
[----:B------:R-:W-:Y:S01]  /*0350*/  SHF.L.U32 R5, R18, 0x6, RZ ;  /* 0x0000000612057819 */ /* 0x000fe200000006ff */
[----:B------:R-:W-:-:S05]  /*0360*/  IMAD.SHL.U32 R20, R20, 0x100, RZ ;  /* 0x0000010014147824 */ /* 0x000fca00078e00ff */
[----:B------:R-:W-:Y:S02]  /*0370*/  LOP3.LUT R0, R20, R5, R0, 0xfe, !PT ;  /* 0x0000000514007212 */ /* 0x000fe400078efe00 */
[----:B------:R-:W-:Y:S02]  /*0380*/  SHF.L.U32 R5, R26, 0xa, RZ ;  /* 0x0000000a1a057819 */ /* 0x000fe400000006ff */
[----:B------:R-:W-:-:S04]  /*0390*/  SHF.L.U32 R14, R14, 0xc, RZ ;  /* 0x0000000c0e0e7819 */ /* 0x000fc800000006ff */
[----:B------:R-:W-:Y:S02]  /*03a0*/  LOP3.LUT R0, R14, R5, R0, 0xfe, !PT ;  /* 0x000000050e007212 */ /* 0x000fe400078efe00 */
[----:B------:R-:W-:Y:S02]  /*03b0*/  SHF.L.U32 R5, R10, 0xe, RZ ;  /* 0x0000000e0a057819 */ /* 0x000fe400000006ff */
[----:B------:R-:W0:Y:S01]  /*03c0*/  LDC.64 R10, c[0x0][0x388] ;  /* 0x0000e200ff0a7b82 */ /* 0x000e220000000a00 */
[----:B------:R-:W-:-:S05]  /*03d0*/  IMAD.U32 R12, R12, 0x10000, RZ ;  /* 0x000100000c0c7824 */ /* 0x000fca00078e00ff */
[----:B------:R-:W-:Y:S02]  /*03e0*/  LOP3.LUT R0, R12, R5, R0, 0xfe, !PT ;  /* 0x000000050c007212 */ /* 0x000fe400078efe00 */
[----:B------:R-:W-:Y:S02]  /*03f0*/  SHF.L.U32 R5, R4, 0x12, RZ ;  /* 0x0000001204057819 */ /* 0x000fe400000006ff */
[----:B------:R-:W-:-:S04]  /*0400*/  SHF.L.U32 R6, R6, 0x14, RZ ;  /* 0x0000001406067819 */ /* 0x000fc800000006ff */
[----:B------:R-:W-:Y:S02]  /*0410*/  LOP3.LUT R0, R6, R5, R0, 0xfe, !PT ;  /* 0x0000000506007212 */ /* 0x000fe400078efe00 */
[----:B------:R-:W-:Y:S01]  /*0420*/  SHF.L.U32 R5, R8, 0x16, RZ ;  /* 0x0000001608057819 */ /* 0x000fe200000006ff */
[----:B-----5:R-:W-:-:S05]  /*0430*/  IMAD.SHL.U32 R16, R16, 0x1000000, RZ ;  /* 0x0100000010107824 */ /* 0x020fca00078e00ff */
[----:B------:R-:W-:Y:S02]  /*0440*/  LOP3.LUT R0, R16, R5, R0, 0xfe, !PT ;  /* 0x0000000510007212 */ /* 0x000fe400078efe00 */
[----:B------:R-:W-:Y:S02]  /*0450*/  SHF.L.U32 R5, R24, 0x1a, RZ ;  /* 0x0000001a18057819 */ /* 0x000fe400000006ff */
[----:B------:R-:W-:-:S04]  /*0460*/  SHF.L.U32 R15, R15, 0x1c, RZ ;  /* 0x0000001c0f0f7819 */ /* 0x000fc800000006ff */
[----:B------:R-:W-:Y:S01]  /*0470*/  LOP3.LUT R0, R15, R5, R0, 0xfe, !PT ;  /* 0x000000050f007212 */ /* 0x000fe200078efe00 */
[----:B0-----:R-:W-:Y:S01]  /*0480*/  IMAD.WIDE R10, R19, 0x4, R10 ;  /* 0x00000004130a7825 */ /* 0x001fe200078e020a */
[----:B------:R-:W-:-:S04]  /*0490*/  SHF.L.U32 R3, R3, 0x1e, RZ ;  /* 0x0000001e03037819 */ /* 0x000fc800000006ff */
[----:B------:R-:W-:-:S05]  /*04a0*/  LOP3.LUT R3, R3, R0, RZ, 0xfc, !PT ;  /* 0x0000000003037212 */ /* 0x000fca00078efcff */
[----:B------:R-:W-:Y:S01]  /*04b0*/  STG.E desc[UR4][R10.64], R3 ;  /* 0x000000030a007986 */ /* 0x000fe2000c101904 */
[----:B------:R-:W-:Y:S05]  /*04c0*/  EXIT ;  /* 0x000000000000794d */ /* 0x000fea0003800000 */
.L_x_5:
        /* <DEDUP_REMOVED lines=11> */
.L_x_13:


//--------------------- .text._Z18pack_rows_6_kernelPKtPjii --------------------------
	.section	.text._Z18pack_rows_6_kernelPKtPjii,"ax",@progbits
	.align	128
        .global         _Z18pack_rows_6_kernelPKtPjii
        .type           _Z18pack_rows_6_kernelPKtPjii,@function
        .size           _Z18pack_rows_6_kernelPKtPjii,(.L_x_14 - _Z18pack_rows_6_kernelPKtPjii)
        .other          _Z18pack_rows_6_kernelPKtPjii,@"STO_CUDA_ENTRY STV_DEFAULT"
_Z18pack_rows_6_kernelPKtPjii:
.text._Z18pack_rows_6_kernelPKtPjii:
[----:B------:R-:W-:Y:S01]  /*0000*/  LDC R1, c[0x0][0x37c] ;  /* 0x0000df00ff017b82 */ /* 0x000fe20000000800 */
[----:B------:R-:W0:Y:S07]  /*0010*/  S2R R0, SR_TID.X ;  /* 0x0000000000007919 */ /* 0x000e2e0000002100 */
[----:B------:R-:W0:Y:S01]  /*0020*/  S2UR UR4, SR_CTAID.X ;  /* 0x00000000000479c3 */ /* 0x000e220000002500 */
[----:B------:R-:W1:Y:S01]  /*0030*/  LDCU.64 UR6, c[0x0][0x390] ;  /* 0x00007200ff0677ac */ /* 0x000e620008000a00 */
[----:B------:R-:W2:Y:S06]  /*0040*/  S2R R3, SR_TID.Y ;  /* 0x0000000000037919 */ /* 0x000eac0000002200 */
[----:B------:R-:W0:Y:S08]  /*0050*/  LDC R5, c[0x0][0x360] ;  /* 0x0000d800ff057b82 */ /* 0x000e300000000800 */
[----:B------:R-:W2:Y:S08]  /*0060*/  S2UR UR5, SR_CTAID.Y ;  /* 0x00000000000579c3 */ /* 0x000eb00000002600 */
[----:B------:R-:W2:Y:S01]  /*0070*/  LDC R2, c[0x0][0x364] ;  /* 0x0000d900ff027b82 */ /* 0x000ea20000000800 */
[----:B0-----:R-:W-:-:S05]  /*0080*/  IMAD R5, R5, UR4, R0 ;  /* 0x0000000405057c24 */ /* 0x001fca000f8e0200 */
[----:B-1----:R-:W-:Y:S01]  /*0090*/  ISETP.GE.AND P0, PT, R5, UR7, PT ;  /* 0x0000000705007c0c */ /* 0x002fe2000bf06270 */
[----:B--2---:R-:W-:-:S05]  /*00a0*/  IMAD R0, R2, UR5, R3 ;  /* 0x0000000502007c24 */ /* 0x004fca000f8e0203 */
[----:B------:R-:W-:-:S13]  /*00b0*/  ISETP.GE.OR P0, PT, R0, UR6, P0 ;  /* 0x0000000600007c0c */ /* 0x000fda0008706670 */
[----:B------:R-:W-:Y:S05]  /*00c0*/  @P0 EXIT ;  /* 0x000000000000094d */ /* 0x000fea0003800000 */
[----:B------:R-:W0:Y:S01]  /*00d0*/  LDC.64 R6, c[0x0][0x380] ;  /* 0x0000e000ff067b82 */ /* 0x000e220000000a00 */
[----:B------:R-:W1:Y:S01]  /*00e0*/  LDCU.64 UR4, c[0x0][0x358] ;  /* 0x00006b00ff0477ac */ /* 0x000e620008000a00 */
[----:B------:R-:W-:-:S04]  /*00f0*/  IMAD R5, R0, UR7, R5 ;  /* 0x0000000700057c24 */ /* 0x000fc8000f8e0205 */
[----:B------:R-:W-:-:S04]  /*0100*/  IMAD.SHL.U32 R3, R5, 0x8, RZ ;  /* 0x0000000805037824 */ /* 0x000fc800078e00ff */
[----:B0-----:R-:W-:-:S05]  /*0110*/  IMAD.WIDE R6, R3, 0x2, R6 ;  /* 0x0000000203067825 */ /* 0x001fca00078e0206 */
[----:B-1----:R-:W2:Y:S04]  /*0120*/  LDG.E.U16.CONSTANT R2, desc[UR4][R6.64+0x2] ;  /* 0x0000020406027981 */ /* 0x002ea8000c1e9500 */
[----:B------:R-:W3:Y:S04]  /*0130*/  LDG.E.U16.CONSTANT R8, desc[UR4][R6.64+0x6] ;  /* 0x0000060406087981 */ /* 0x000ee8000c1e9500 */
[----:B------:R-:W4:Y:S04]  /*0140*/  LDG.E.U16.CONSTANT R0, desc[UR4][R6.64] ;  /* 0x0000000406007981 */ /* 0x000f28000c1e9500 */
[----:B------:R-:W5:Y:S04]  /*0150*/  LDG.E.U16.CONSTANT R4, desc[UR4][R6.64+0x4] ;  /* 0x0000040406047981 */ /* 0x000f68000c1e9500 */
[----:B------:R-:W5:Y:S04]  /*0160*/  LDG.E.U16.CONSTANT R11, desc[UR4][R6.64+0xa] ;  /* 0x00000a04060b7981 */ /* 0x000f68000c1e9500 */
[----:B------:R-:W5:Y:S04]  /*0170*/  LDG.E.U16.CONSTANT R10, desc[UR4][R6.64+0x8] ;  /* 0x00000804060a7981 */ /* 0x000f68000c1e9500 */
[----:B------:R-:W5:Y:S04]  /*0180*/  LDG.E.U16.CONSTANT R12, desc[UR4][R6.64+0xc] ;  /* 0x00000c04060c7981 */ /* 0x000f68000c1e9500 */
[----:B------:R0:W5:Y:S01]  /*0190*/  LDG.E.U16.CONSTANT R13, desc[UR4][R6.64+0xe] ;  /* 0x00000e04060d7981 */ /* 0x000162000c1e9500 */
[----:B--2---:R-:W-:-:S04]  /*01a0*/  VIADD R2, R2, 0xffffffff ;  /* 0xffffffff02027836 */ /* 0x004fc80000000000 */
[----:B------:R-:W-:Y:S01]  /*01b0*/  IMAD.SHL.U32 R9, R2, 0x10, RZ ;  /* 0x0000001002097824 */ /* 0x000fe200078e00ff */
[----:B---3--:R-:W-:Y:S01]  /*01c0*/  IADD3 R8, PT, PT, R8, -0x1, RZ ;  /* 0xffffffff08087810 */ /* 0x008fe20007ffe0ff */
[----:B------:R-:W1:Y:S01]  /*01d0*/  LDC.64 R2, c[0x0][0x388] ;  /* 0x0000e200ff027b82 */ /* 0x000e620000000a00 */
[----:B----4-:R-:W-:Y:S02]  /*01e0*/  VIADD R0, R0, 0xffffffff ;  /* 0xffffffff00007836 */ /* 0x010fe40000000000 */
[----:B------:R-:W-:Y:S02]  /*01f0*/  LOP3.LUT R9, R9, 0xffff0, RZ, 0xe2, !PT ;  /* 0x000ffff009097812 */ /* 0x000fe400078ee2ff */
[----:B------:R-:W-:Y:S01]  /*0200*/  SHF.L.U32 R8, R8, 0xc, RZ ;  /* 0x0000000c08087819 */ /* 0x000fe200000006ff */
[----:B-----5:R-:W-:Y:S01]  /*0210*/  VIADD R4, R4, 0xffffffff ;  /* 0xffffffff04047836 */ /* 0x020fe20000000000 */
[----:B------:R-:W-:Y:S01]  /*0220*/  LOP3.LUT R0, R9, 0xffff, R0, 0xf8, !PT ;  /* 0x0000ffff09007812 */ /* 0x000fe200078ef800 */
[----:B------:R-:W-:-:S03]  /*0230*/  VIADD R11, R11, 0xffffffff ;  /* 0xffffffff0b0b7836 */ /* 0x000fc60000000000 */
[----:B------:R-:W-:Y:S02]  /*0240*/  PRMT R9, R4, 0x7104, RZ ;  /* 0x0000710404097816 */ /* 0x000fe400000000ff */
[----:B------:R-:W-:Y:S01]  /*0250*/  LOP3.LUT R4, R8, 0xffff000, RZ, 0xe2, !PT ;  /* 0x0ffff00008047812 */ /* 0x000fe200078ee2ff */
[----:B------:R-:W-:Y:S01]  /*0260*/  VIADD R10, R10, 0xffffffff ;  /* 0xffffffff0a0a7836 */ /* 0x000fe20000000000 */
[----:B------:R-:W-:Y:S02]  /*0270*/  LOP3.LUT R11, R11, 0xffff, RZ, 0xc0, !PT ;  /* 0x0000ffff0b0b7812 */ /* 0x000fe400078ec0ff */
[----:B------:R-:W-:Y:S01]  /*0280*/  LOP3.LUT R0, R4, R9, R0, 0xfe, !PT ;  /* 0x0000000904007212 */ /* 0x000fe200078efe00 */
[----:B0-----:R-:W-:Y:S01]  /*0290*/  IMAD.U32 R7, R10, 0x10000, RZ ;  /* 0x000100000a077824 */ /* 0x001fe200078e00ff */
[----:B------:R-:W-:Y:S02]  /*02a0*/  IADD3 R12, PT, PT, R12, -0x1, RZ ;  /* 0xffffffff0c0c7810 */ /* 0x000fe40007ffe0ff */
[----:B------:R-:W-:Y:S01]  /*02b0*/  SHF.L.U32 R11, R11, 0x14, RZ ;  /* 0x000000140b0b7819 */ /* 0x000fe200000006ff */
[----:B------:R-:W-:Y:S01]  /*02c0*/  VIADD R13, R13, 0xffffffff ;  /* 0xffffffff0d0d7836 */ /* 0x000fe20000000000 */
[----:B------:R-:W-:Y:S01]  /*02d0*/  LOP3.LUT R12, R12, 0xffff, RZ, 0xc0, !PT ;  /* 0x0000ffff0c0c7812 */ /* 0x000fe200078ec0ff */
[----:B-1----:R-:W-:Y:S01]  /*02e0*/  IMAD.WIDE R2, R5, 0x4, R2 ;  /* 0x0000000405027825 */ /* 0x002fe200078e0202 */
[----:B------:R-:W-:-:S02]  /*02f0*/  LOP3.LUT R0, R11, R7, R0, 0xfe, !PT ;  /* 0x000000070b007212 */ /* 0x000fc400078efe00 */
[----:B------:R-:W-:Y:S01]  /*0300*/  LOP3.LUT R13, R13, 0xffff, RZ, 0xc0, !PT ;  /* 0x0000ffff0d0d7812 */ /* 0x000fe200078ec0ff */
[----:B------:R-:W-:-:S03]  /*0310*/  IMAD.SHL.U32 R7, R12, 0x1000000, RZ ;  /* 0x010000000c077824 */ /* 0x000fc600078e00ff */
[----:B------:R-:W-:-:S04]  /*0320*/  SHF.L.U32 R13, R13, 0x1c, RZ ;  /* 0x0000001c0d0d7819 */ /* 0x000fc800000006ff */
[----:B------:R-:W-:-:S05]  /*0330*/  LOP3.LUT R7, R13, R7, R0, 0xfe, !PT ;  /* 0x000000070d077212 */ /* 0x000fca00078efe00 */
[----:B------:R-:W-:Y:S01]  /*0340*/  STG.E desc[UR4][R2.64], R7 ;  /* 0x0000000702007986 */ /* 0x000fe2000c101904 */
[----:B------:R-:W-:Y:S05]  /*0350*/  EXIT ;  /* 0x000000000000794d */ /* 0x000fea0003800000 */
.L_x_6:
        /* <DEDUP_REMOVED lines=10> */
.L_x_14:


//--------------------- .text._Z18pack_rows_4_kernelPKtPjii --------------------------
	.section	.text._Z18pack_rows_4_kernelPKtPjii,"ax",@progbits
	.align	128
        .global         _Z18pack_rows_4_kernelPKtPjii
        .type           _Z18pack_rows_4_kernelPKtPjii,@function
        .size           _Z18pack_rows_4_kernelPKtPjii,(.L_x_15 - _Z18pack_rows_4_kernelPKtPjii)
        .other          _Z18pack_rows_4_kernelPKtPjii,@"STO_CUDA_ENTRY STV_DEFAULT"
_Z18pack_rows_4_kernelPKtPjii:
.text._Z18pack_rows_4_kernelPKtPjii:
        /* <DEDUP_REMOVED lines=54> */
.L_x_7:
        /* <DEDUP_REMOVED lines=10> */
.L_x_15:


//--------------------- .nv.shared.reserved.0     --------------------------
	.section	.nv.shared.reserved.0,"aw",@nobits
	.weak		__nv_reservedSMEM_offset_0_alias
	.size		__nv_reservedSMEM_offset_0_alias, 0, 64
	.other		__nv_reservedSMEM_offset_0_alias,@"STO_CUDA_RESERVED_SHARED STV_DEFAULT"
__nv_reservedSMEM_offset_0_alias:
	.zero		0
	.zero		64


//--------------------- .nv.global                --------------------------
	.section	.nv.global,"aw",@nobits
.nv.global:
	.type		_ZN45_INTERNAL_1fa38335_14_pack_tensor_cu_cf58b8634cuda3std3__48in_placeE,@object
	.size		_ZN45_INTERNAL_1fa38335_14_pack_tensor_cu_cf58b8634cuda3std3__48in_placeE,(_ZN45_INTERNAL_1fa38335_14_pack_tensor_cu_cf58b8634cuda3std6ranges3__45__cpo8distanceE - _ZN45_INTERNAL_1fa38335_14_pack_tensor_cu_cf58b8634cuda3std3__48in_placeE)
_ZN45_INTERNAL_1fa38335_14_pack_tensor_cu_cf58b8634cuda3std3__48in_placeE:
	.zero		1
	.type		_ZN45_INTERNAL_1fa38335_14_pack_tensor_cu_cf58b8634cuda3std6ranges3__45__cpo8distanceE,@object
	.size		_ZN45_INTERNAL_1fa38335_14_pack_tensor_cu_cf58b8634cuda3std6ranges3__45__cpo8distanceE,(_ZN45_INTERNAL_1fa38335_14_pack_tensor_cu_cf58b8634cuda3std3__45__cpo6cbeginE - _ZN45_INTERNAL_1fa38335_14_pack_tensor_cu_cf58b8634cuda3std6ranges3__45__cpo8distanceE)
_ZN45_INTERNAL_1fa38335_14_pack_tensor_cu_cf58b8634cuda3std6ranges3__45__cpo8distanceE:
	.zero		1
	.type		_ZN45_INTERNAL_1fa38335_14_pack_tensor_cu_cf58b8634cuda3std3__45__cpo6cbeginE,@object
	.size		_ZN45_INTERNAL_1fa38335_14_pack_tensor_cu_cf58b8634cuda3std3__45__cpo6cbeginE,(_ZN45_INTERNAL_1fa38335_14_pack_tensor_cu_cf58b8634cuda3std6ranges3__45__cpo7advanceE - _ZN45_INTERNAL_1fa38335_14_pack_tensor_cu_cf58b8634cuda3std3__45__cpo6cbeginE)
_ZN45_INTERNAL_1fa38335_14_pack_tensor_cu_cf58b8634cuda3std3__45__cpo6cbeginE:
	.zero		1
	.type		_ZN45_INTERNAL_1fa38335_14_pack_tensor_cu_cf58b8634cuda3std6ranges3__45__cpo7advanceE,@object
	.size		_ZN45_INTERNAL_1fa38335_14_pack_tensor_cu_cf58b8634cuda3std6ranges3__45__cpo7advanceE,(_ZN45_INTERNAL_1fa38335_14_pack_tensor_cu_cf58b8634cuda3std3__45__cpo7crbeginE - _ZN45_INTERNAL_1fa38335_14_pack_tensor_cu_cf58b8634cuda3std6ranges3__45__cpo7advanceE)
_ZN45_INTERNAL_1fa38335_14_pack_tensor_cu_cf58b8634cuda3std6ranges3__45__cpo7advanceE:
	.zero		1
	.type		_ZN45_INTERNAL_1fa38335_14_pack_tensor_cu_cf58b8634cuda3std3__45__cpo7crbeginE,@object
	.size		_ZN45_INTERNAL_1fa38335_14_pack_tensor_cu_cf58b8634cuda3std3__45__cpo7crbeginE,(_ZN45_INTERNAL_1fa38335_14_pack_tensor_cu_cf58b8634cuda3std6ranges3__45__cpo4dataE - _ZN45_INTERNAL_1fa38335_14_pack_tensor_cu_cf58b8634cuda3std3__45__cpo7crbeginE)
_ZN45_INTERNAL_1fa38335_14_pack_tensor_cu_cf58b8634cuda3std3__45__cpo7crbeginE:
	.zero		1
	.type		_ZN45_INTERNAL_1fa38335_14_pack_tensor_cu_cf58b8634cuda3std6ranges3__45__cpo4dataE,@object
	.size		_ZN45_INTERNAL_1fa38335_14_pack_tensor_cu_cf58b8634cuda3std6ranges3__45__cpo4dataE,(_ZN45_INTERNAL_1fa38335_14_pack_tensor_cu_cf58b8634cuda3std6ranges3__45__cpo5beginE - _ZN45_INTERNAL_1fa38335_14_pack_tensor_cu_cf58b8634cuda3std6ranges3__45__cpo4dataE)
_ZN45_INTERNAL_1fa38335_14_pack_tensor_cu_cf58b8634cuda3std6ranges3__45__cpo4dataE:
	.zero		1
	.type		_ZN45_INTERNAL_1fa38335_14_pack_tensor_cu_cf58b8634cuda3std6ranges3__45__cpo5beginE,@object
	.size		_ZN45_INTERNAL_1fa38335_14_pack_tensor_cu_cf58b8634cuda3std6ranges3__45__cpo5beginE,(_ZN45_INTERNAL_1fa38335_14_pack_tensor_cu_cf58b8634cuda3std3__447_GLOBAL__N__1fa38335_14_pack_tensor_cu_cf58b8636ignoreE - _ZN45_INTERNAL_1fa38335_14_pack_tensor_cu_cf58b8634cuda3std6ranges3__45__cpo5beginE)
_ZN45_INTERNAL_1fa38335_14_pack_tensor_cu_cf58b8634cuda3std6ranges3__45__cpo5beginE:
	.zero		1
	.type		_ZN45_INTERNAL_1fa38335_14_pack_tensor_cu_cf58b8634cuda3std3__447_GLOBAL__N__1fa38335_14_pack_tensor_cu_cf58b8636ignoreE,@object
	.size		_ZN45_INTERNAL_1fa38335_14_pack_tensor_cu_cf58b8634cuda3std3__447_GLOBAL__N__1fa38335_14_pack_tensor_cu_cf58b8636ignoreE,(_ZN45_INTERNAL_1fa38335_14_pack_tensor_cu_cf58b8634cuda3std6ranges3__45__cpo4sizeE - _ZN45_INTERNAL_1fa38335_14_pack_tensor_cu_cf58b8634cuda3std3__447_GLOBAL__N__1fa38335_14_pack_tensor_cu_cf58b8636ignoreE)
_ZN45_INTERNAL_1fa38335_14_pack_tensor_cu_cf58b8634cuda3std3__447_GLOBAL__N__1fa38335_14_pack_tensor_cu_cf58b8636ignoreE:
	.zero		1
	.type		_ZN45_INTERNAL_1fa38335_14_pack_tensor_cu_cf58b8634cuda3std6ranges3__45__cpo4sizeE,@object
	.size		_ZN45_INTERNAL_1fa38335_14_pack_tensor_cu_cf58b8634cuda3std6ranges3__45__cpo4sizeE,(_ZN45_INTERNAL_1fa38335_14_pack_tensor_cu_cf58b8634cuda3std3__45__cpo5beginE - _ZN45_INTERNAL_1fa38335_14_pack_tensor_cu_cf58b8634cuda3std6ranges3__45__cpo4sizeE)
_ZN45_INTERNAL_1fa38335_14_pack_tensor_cu_cf58b8634cuda3std6ranges3__45__cpo4sizeE:
	.zero		1
	.type		_ZN45_INTERNAL_1fa38335_14_pack_tensor_cu_cf58b8634cuda3std3__45__cpo5beginE,@object
	.size		_ZN45_INTERNAL_1fa38335_14_pack_tensor_cu_cf58b8634cuda3std3__45__cpo5beginE,(_ZN45_INTERNAL_1fa38335_14_pack_tensor_cu_cf58b8634cuda3std6ranges3__45__cpo6cbeginE - _ZN45_INTERNAL_1fa38335_14_pack_tensor_cu_cf58b8634cuda3std3__45__cpo5beginE)
_ZN45_INTERNAL_1fa38335_14_pack_tensor_cu_cf58b8634cuda3std3__45__cpo5beginE:
	.zero		1
	.type		_ZN45_INTERNAL_1fa38335_14_pack_tensor_cu_cf58b8634cuda3std6ranges3__45__cpo6cbeginE,@object
	.size		_ZN45_INTERNAL_1fa38335_14_pack_tensor_cu_cf58b8634cuda3std6ranges3__45__cpo6cbeginE,(_ZN45_INTERNAL_1fa38335_14_pack_tensor_cu_cf58b8634cuda3std3__45__cpo6rbeginE - _ZN45_INTERNAL_1fa38335_14_pack_tensor_cu_cf58b8634cuda3std6ranges3__45__cpo6cbeginE)
_ZN45_INTERNAL_1fa38335_14_pack_tensor_cu_cf58b8634cuda3std6ranges3__45__cpo6cbeginE:
	.zero		1
	.type		_ZN45_INTERNAL_1fa38335_14_pack_tensor_cu_cf58b8634cuda3std3__45__cpo6rbeginE,@object
	.size		_ZN45_INTERNAL_1fa38335_14_pack_tensor_cu_cf58b8634cuda3std3__45__cpo6rbeginE,(_ZN45_INTERNAL_1fa38335_14_pack_tensor_cu_cf58b8634cuda3std6ranges3__45__cpo4nextE - _ZN45_INTERNAL_1fa38335_14_pack_tensor_cu_cf58b8634cuda3std3__45__cpo6rbeginE)
_ZN45_INTERNAL_1fa38335_14_pack_tensor_cu_cf58b8634cuda3std3__45__cpo6rbeginE:
	.zero		1
	.type		_ZN45_INTERNAL_1fa38335_14_pack_tensor_cu_cf58b8634cuda3std6ranges3__45__cpo4nextE,@object
	.size		_ZN45_INTERNAL_1fa38335_14_pack_tensor_cu_cf58b8634cuda3std6ranges3__45__cpo4nextE,(_ZN45_INTERNAL_1fa38335_14_pack_tensor_cu_cf58b8634cuda3std6ranges3__45__cpo4swapE - _ZN45_INTERNAL_1fa38335_14_pack_tensor_cu_cf58b8634cuda3std6ranges3__45__cpo4nextE)
_ZN45_INTERNAL_1fa38335_14_pack_tensor_cu_cf58b8634cuda3std6ranges3__45__cpo4nextE:
	.zero		1
	.type		_ZN45_INTERNAL_1fa38335_14_pack_tensor_cu_cf58b8634cuda3std6ranges3__45__cpo4swapE,@object
	.size		_ZN45_INTERNAL_1fa38335_14_pack_tensor_cu_cf58b8634cuda3std6ranges3__45__cpo4swapE,(_ZN45_INTERNAL_1fa38335_14_pack_tensor_cu_cf58b8634cuda3std3__420unreachable_sentinelE - _ZN45_INTERNAL_1fa38335_14_pack_tensor_cu_cf58b8634cuda3std6ranges3__45__cpo4swapE)
_ZN45_INTERNAL_1fa38335_14_pack_tensor_cu_cf58b8634cuda3std6ranges3__45__cpo4swapE:
	.zero		1
	.type		_ZN45_INTERNAL_1fa38335_14_pack_tensor_cu_cf58b8634cuda3std3__420unreachable_sentinelE,@object
	.size		_ZN45_INTERNAL_1fa38335_14_pack_tensor_cu_cf58b8634cuda3std3__420unreachable_sentinelE,(_ZN45_INTERNAL_1fa38335_14_pack_tensor_cu_cf58b8636thrust24THRUST_300001_SM_1030_NS6system6detail10sequential3seqE - _ZN45_INTERNAL_1fa38335_14_pack_tensor_cu_cf58b8634cuda3std3__420unreachable_sentinelE)
_ZN45_INTERNAL_1fa38335_14_pack_tensor_cu_cf58b8634cuda3std3__420unreachable_sentinelE:
	.zero		1
	.type		_ZN45_INTERNAL_1fa38335_14_pack_tensor_cu_cf58b8636thrust24THRUST_300001_SM_1030_NS6system6detail10sequential3seqE,@object
	.size		_ZN45_INTERNAL_1fa38335_14_pack_tensor_cu_cf58b8636thrust24THRUST_300001_SM_1030_NS6system6detail10sequential3seqE,(_ZN45_INTERNAL_1fa38335_14_pack_tensor_cu_cf58b8634cuda3std3__45__cpo4cendE - _ZN45_INTERNAL_1fa38335_14_pack_tensor_cu_cf58b8636thrust24THRUST_300001_SM_1030_NS6system6detail10sequential3seqE)
_ZN45_INTERNAL_1fa38335_14_pack_tensor_cu_cf58b8636thrust24THRUST_300001_SM_1030_NS6system6detail10sequential3seqE:
	.zero		1
	.type		_ZN45_INTERNAL_1fa38335_14_pack_tensor_cu_cf58b8634cuda3std3__45__cpo4cendE,@object
	.size		_ZN45_INTERNAL_1fa38335_14_pack_tensor_cu_cf58b8634cuda3std3__45__cpo4cendE,(_ZN45_INTERNAL_1fa38335_14_pack_tensor_cu_cf58b8634cuda3std6ranges3__45__cpo9iter_swapE - _ZN45_INTERNAL_1fa38335_14_pack_tensor_cu_cf58b8634cuda3std3__45__cpo4cendE)
_ZN45_INTERNAL_1fa38335_14_pack_tensor_cu_cf58b8634cuda3std3__45__cpo4cendE:
	.zero		1
	.type		_ZN45_INTERNAL_1fa38335_14_pack_tensor_cu_cf58b8634cuda3std6ranges3__45__cpo9iter_swapE,@object
	.size		_ZN45_INTERNAL_1fa38335_14_pack_tensor_cu_cf58b8634cuda3std6ranges3__45__cpo9iter_swapE,(_ZN45_INTERNAL_1fa38335_14_pack_tensor_cu_cf58b8634cuda3std3__45__cpo5crendE - _ZN45_INTERNAL_1fa38335_14_pack_tensor_cu_cf58b8634cuda3std6ranges3__45__cpo9iter_swapE)
_ZN45_INTERNAL_1fa38335_14_pack_tensor_cu_cf58b8634cuda3std6ranges3__45__cpo9iter_swapE:
	.zero		1
	.type		_ZN45_INTERNAL_1fa38335_14_pack_tensor_cu_cf58b8634cuda3std3__45__cpo5crendE,@object
	.size		_ZN45_INTERNAL_1fa38335_14_pack_tensor_cu_cf58b8634cuda3std3__45__cpo5crendE,(_ZN45_INTERNAL_1fa38335_14_pack_tensor_cu_cf58b8634cuda3std6ranges3__45__cpo5cdataE - _ZN45_INTERNAL_1fa38335_14_pack_tensor_cu_cf58b8634cuda3std3__45__cpo5crendE)
_ZN45_INTERNAL_1fa38335_14_pack_tensor_cu_cf58b8634cuda3std3__45__cpo5crendE:
	.zero		1
	.type		_ZN45_INTERNAL_1fa38335_14_pack_tensor_cu_cf58b8634cuda3std6ranges3__45__cpo5cdataE,@object
	.size		_ZN45_INTERNAL_1fa38335_14_pack_tensor_cu_cf58b8634cuda3std6ranges3__45__cpo5cdataE,(_ZN45_INTERNAL_1fa38335_14_pack_tensor_cu_cf58b8634cuda3std6ranges3__45__cpo3endE - _ZN45_INTERNAL_1fa38335_14_pack_tensor_cu_cf58b8634cuda3std6ranges3__45__cpo5cdataE)
_ZN45_INTERNAL_1fa38335_14_pack_tensor_cu_cf58b8634cuda3std6ranges3__45__cpo5cdataE:
	.zero		1
	.type		_ZN45_INTERNAL_1fa38335_14_pack_tensor_cu_cf58b8634cuda3std6ranges3__45__cpo3endE,@object
	.size		_ZN45_INTERNAL_1fa38335_14_pack_tensor_cu_cf58b8634cuda3std6ranges3__45__cpo3endE,(_ZN45_INTERNAL_1fa38335_14_pack_tensor_cu_cf58b8634cuda3std3__419piecewise_constructE - _ZN45_INTERNAL_1fa38335_14_pack_tensor_cu_cf58b8634cuda3std6ranges3__45__cpo3endE)
_ZN45_INTERNAL_1fa38335_14_pack_tensor_cu_cf58b8634cuda3std6ranges3__45__cpo3endE:
	.zero		1
	.type		_ZN45_INTERNAL_1fa38335_14_pack_tensor_cu_cf58b8634cuda3std3__419piecewise_constructE,@object
	.size		_ZN45_INTERNAL_1fa38335_14_pack_tensor_cu_cf58b8634cuda3std3__419piecewise_constructE,(_ZN45_INTERNAL_1fa38335_14_pack_tensor_cu_cf58b8634cuda3std6ranges3__45__cpo5ssizeE - _ZN45_INTERNAL_1fa38335_14_pack_tensor_cu_cf58b8634cuda3std3__419piecewise_constructE)
_ZN45_INTERNAL_1fa38335_14_pack_tensor_cu_cf58b8634cuda3std3__419piecewise_constructE:
	.zero		1
	.type		_ZN45_INTERNAL_1fa38335_14_pack_tensor_cu_cf58b8634cuda3std6ranges3__45__cpo5ssizeE,@object
	.size		_ZN45_INTERNAL_1fa38335_14_pack_tensor_cu_cf58b8634cuda3std6ranges3__45__cpo5ssizeE,(_ZN45_INTERNAL_1fa38335_14_pack_tensor_cu_cf58b8634cuda3std3__45__cpo3endE - _ZN45_INTERNAL_1fa38335_14_pack_tensor_cu_cf58b8634cuda3std6ranges3__45__cpo5ssizeE)
_ZN45_INTERNAL_1fa38335_14_pack_tensor_cu_cf58b8634cuda3std6ranges3__45__cpo5ssizeE:
	.zero		1
	.type		_ZN45_INTERNAL_1fa38335_14_pack_tensor_cu_cf58b8634cuda3std3__45__cpo3endE,@object
	.size		_ZN45_INTERNAL_1fa38335_14_pack_tensor_cu_cf58b8634cuda3std3__45__cpo3endE,(_ZN45_INTERNAL_1fa38335_14_pack_tensor_cu_cf58b8634cuda3std6ranges3__45__cpo4cendE - _ZN45_INTERNAL_1fa38335_14_pack_tensor_cu_cf58b8634cuda3std3__45__cpo3endE)
_ZN45_INTERNAL_1fa38335_14_pack_tensor_cu_cf58b8634cuda3std3__45__cpo3endE:
	.zero		1
	.type		_ZN45_INTERNAL_1fa38335_14_pack_tensor_cu_cf58b8634cuda3std6ranges3__45__cpo4cendE,@object
	.size		_ZN45_INTERNAL_1fa38335_14_pack_tensor_cu_cf58b8634cuda3std6ranges3__45__cpo4cendE,(_ZN45_INTERNAL_1fa38335_14_pack_tensor_cu_cf58b8634cuda3std3__45__cpo4rendE - _ZN45_INTERNAL_1fa38335_14_pack_tensor_cu_cf58b8634cuda3std6ranges3__45__cpo4cendE)
_ZN45_INTERNAL_1fa38335_14_pack_tensor_cu_cf58b8634cuda3std6ranges3__45__cpo4cendE:
	.zero		1
	.type		_ZN45_INTERNAL_1fa38335_14_pack_tensor_cu_cf58b8634cuda3std3__45__cpo4rendE,@object
	.size		_ZN45_INTERNAL_1fa38335_14_pack_tensor_cu_cf58b8634cuda3std3__45__cpo4rendE,(_ZN45_INTERNAL_1fa38335_14_pack_tensor_cu_cf58b8634cuda3std6ranges3__45__cpo4prevE - _ZN45_INTERNAL_1fa38335_14_pack_tensor_cu_cf58b8634cuda3std3__45__cpo4rendE)
_ZN45_INTERNAL_1fa38335_14_pack_tensor_cu_cf58b8634cuda3std3__45__cpo4rendE:
	.zero		1
	.type		_ZN45_INTERNAL_1fa38335_14_pack_tensor_cu_cf58b8634cuda3std6ranges3__45__cpo4prevE,@object
	.size		_ZN45_INTERNAL_1fa38335_14_pack_tensor_cu_cf58b8634cuda3std6ranges3__45__cpo4prevE,(_ZN45_INTERNAL_1fa38335_14_pack_tensor_cu_cf58b8634cuda3std6ranges3__45__cpo9iter_moveE - _ZN45_INTERNAL_1fa38335_14_pack_tensor_cu_cf58b8634cuda3std6ranges3__45__cpo4prevE)
_ZN45_INTERNAL_1fa38335_14_pack_tensor_cu_cf58b8634cuda3std6ranges3__45__cpo4prevE:
	.zero		1
	.type		_ZN45_INTERNAL_1fa38335_14_pack_tensor_cu_cf58b8634cuda3std6ranges3__45__cpo9iter_moveE,@object
	.size		_ZN45_INTERNAL_1fa38335_14_pack_tensor_cu_cf58b8634cuda3std6ranges3__45__cpo9iter_moveE,(.L_13 - _ZN45_INTERNAL_1fa38335_14_pack_tensor_cu_cf58b8634cuda3std6ranges3__45__cpo9iter_moveE)
_ZN45_INTERNAL_1fa38335_14_pack_tensor_cu_cf58b8634cuda3std6ranges3__45__cpo9iter_moveE:
	.zero		1
.L_13:


//--------------------- .nv.constant0._Z19pack_columns_kernelILi8EEvPKtPjii --------------------------
	.section	.nv.constant0._Z19pack_columns_kernelILi8EEvPKtPjii,"a",@progbits
	.sectionflags	@""
	.align	4
.nv.constant0._Z19pack_columns_kernelILi8EEvPKtPjii:
	.zero		920


//--------------------- .nv.constant0._Z19pack_columns_kernelILi6EEvPKtPjii --------------------------
	.section	.nv.constant0._Z19pack_columns_kernelILi6EEvPKtPjii,"a",@progbits
	.sectionflags	@""
	.align	4
.nv.constant0._Z19pack_columns_kernelILi6EEvPKtPjii:
	.zero		920


//--------------------- .nv.constant0._Z19pack_columns_kernelILi5EEvPKtPjii --------------------------
	.section	.nv.constant0._Z19pack_columns_kernelILi5EEvPKtPjii,"a",@progbits
	.sectionflags	@""
	.align	4
.nv.constant0._Z19pack_columns_kernelILi5EEvPKtPjii:
	.zero		920


//--------------------- .nv.constant0._Z19pack_columns_kernelILi4EEvPKtPjii --------------------------
	.section	.nv.constant0._Z19pack_columns_kernelILi4EEvPKtPjii,"a",@progbits
	.sectionflags	@""
	.align	4
.nv.constant0._Z19pack_columns_kernelILi4EEvPKtPjii:
	.zero		920


//--------------------- .nv.constant0._Z19pack_columns_kernelILi3EEvPKtPjii --------------------------
	.section	.nv.constant0._Z19pack_columns_kernelILi3EEvPKtPjii,"a",@progbits
	.sectionflags	@""
	.align	4
.nv.constant0._Z19pack_columns_kernelILi3EEvPKtPjii:
	.zero		920


//--------------------- .nv.constant0._Z19pack_columns_kernelILi2EEvPKtPjii --------------------------
	.section	.nv.constant0._Z19pack_columns_kernelILi2EEvPKtPjii,"a",@progbits
	.sectionflags	@""
	.align	4
.nv.constant0._Z19pack_columns_kernelILi2EEvPKtPjii:
	.zero		920


//--------------------- .nv.constant0._Z18pack_rows_6_kernelPKtPjii --------------------------
	.section	.nv.constant0._Z18pack_rows_6_kernelPKtPjii,"a",@progbits
	.sectionflags	@""
	.align	4
.nv.constant0._Z18pack_rows_6_kernelPKtPjii:
	.zero		920


//--------------------- .nv.constant0._Z18pack_rows_4_kernelPKtPjii --------------------------
	.section	.nv.constant0._Z18pack_rows_4_kernelPKtPjii,"a",@progbits
	.sectionflags	@""
	.align	4
.nv.constant0._Z18pack_rows_4_kernelPKtPjii:
	.zero		920


//--------------------- SYMBOLS --------------------------

	.type		.nv.reservedSmem.offset0,@object
	.size		.nv.reservedSmem.offset0,0x4
